//
// Generated by NVIDIA NVVM Compiler
//
// Compiler Build ID: CL-36424714
// Cuda compilation tools, release 13.0, V13.0.88
// Based on NVVM 20.0.0
//

.version 9.0
.target sm_100
.address_size 64

	// .globl	_Z18convolution_kernelPfS_S_iiiiiiiiiiii

.visible .entry _Z18convolution_kernelPfS_S_iiiiiiiiiiii(
	.param .u64 .ptr .align 1 _Z18convolution_kernelPfS_S_iiiiiiiiiiii_param_0,
	.param .u64 .ptr .align 1 _Z18convolution_kernelPfS_S_iiiiiiiiiiii_param_1,
	.param .u64 .ptr .align 1 _Z18convolution_kernelPfS_S_iiiiiiiiiiii_param_2,
	.param .u32 _Z18convolution_kernelPfS_S_iiiiiiiiiiii_param_3,
	.param .u32 _Z18convolution_kernelPfS_S_iiiiiiiiiiii_param_4,
	.param .u32 _Z18convolution_kernelPfS_S_iiiiiiiiiiii_param_5,
	.param .u32 _Z18convolution_kernelPfS_S_iiiiiiiiiiii_param_6,
	.param .u32 _Z18convolution_kernelPfS_S_iiiiiiiiiiii_param_7,
	.param .u32 _Z18convolution_kernelPfS_S_iiiiiiiiiiii_param_8,
	.param .u32 _Z18convolution_kernelPfS_S_iiiiiiiiiiii_param_9,
	.param .u32 _Z18convolution_kernelPfS_S_iiiiiiiiiiii_param_10,
	.param .u32 _Z18convolution_kernelPfS_S_iiiiiiiiiiii_param_11,
	.param .u32 _Z18convolution_kernelPfS_S_iiiiiiiiiiii_param_12,
	.param .u32 _Z18convolution_kernelPfS_S_iiiiiiiiiiii_param_13,
	.param .u32 _Z18convolution_kernelPfS_S_iiiiiiiiiiii_param_14
)
{
	.reg .pred 	%p<92>;
	.reg .b32 	%r<96>;
	.reg .b32 	%f<103>;
	.reg .b64 	%rd<26>;

	ld.param.u64 	%rd10, [_Z18convolution_kernelPfS_S_iiiiiiiiiiii_param_0];
	ld.param.u64 	%rd11, [_Z18convolution_kernelPfS_S_iiiiiiiiiiii_param_1];
	ld.param.u32 	%r43, [_Z18convolution_kernelPfS_S_iiiiiiiiiiii_param_3];
	ld.param.u32 	%r32, [_Z18convolution_kernelPfS_S_iiiiiiiiiiii_param_4];
	ld.param.u32 	%r33, [_Z18convolution_kernelPfS_S_iiiiiiiiiiii_param_5];
	ld.param.u32 	%r34, [_Z18convolution_kernelPfS_S_iiiiiiiiiiii_param_6];
	ld.param.u32 	%r35, [_Z18convolution_kernelPfS_S_iiiiiiiiiiii_param_7];
	ld.param.u32 	%r36, [_Z18convolution_kernelPfS_S_iiiiiiiiiiii_param_8];
	ld.param.u32 	%r37, [_Z18convolution_kernelPfS_S_iiiiiiiiiiii_param_9];
	ld.param.u32 	%r38, [_Z18convolution_kernelPfS_S_iiiiiiiiiiii_param_10];
	ld.param.u32 	%r39, [_Z18convolution_kernelPfS_S_iiiiiiiiiiii_param_11];
	ld.param.u32 	%r40, [_Z18convolution_kernelPfS_S_iiiiiiiiiiii_param_12];
	ld.param.u32 	%r41, [_Z18convolution_kernelPfS_S_iiiiiiiiiiii_param_13];
	ld.param.u32 	%r42, [_Z18convolution_kernelPfS_S_iiiiiiiiiiii_param_14];
	cvta.to.global.u64 	%rd1, %rd11;
	cvta.to.global.u64 	%rd2, %rd10;
	mov.u32 	%r44, %ctaid.x;
	mov.u32 	%r45, %ntid.x;
	mov.u32 	%r46, %tid.x;
	mad.lo.s32 	%r1, %r44, %r45, %r46;
	mul.lo.s32 	%r47, %r35, %r43;
	mul.lo.s32 	%r48, %r47, %r38;
	mul.lo.s32 	%r49, %r48, %r39;
	setp.ge.s32 	%p2, %r1, %r49;
	mov.f32 	%f81, 0f00000000;
	@%p2 bra 	$L__BB0_48;
	div.s32 	%r50, %r1, %r39;
	mul.lo.s32 	%r51, %r50, %r39;
	sub.s32 	%r2, %r1, %r51;
	rem.s32 	%r3, %r50, %r38;
	mul.lo.s32 	%r52, %r39, %r38;
	div.s32 	%r53, %r1, %r52;
	rem.s32 	%r4, %r53, %r35;
	mul.lo.s32 	%r54, %r52, %r35;
	div.s32 	%r5, %r1, %r54;
	setp.lt.s32 	%p3, %r32, 1;
	@%p3 bra 	$L__BB0_47;
	mul.lo.s32 	%r55, %r3, %r40;
	sub.s32 	%r6, %r55, %r41;
	mul.lo.s32 	%r56, %r2, %r40;
	sub.s32 	%r7, %r56, %r42;
	min.s32 	%r57, %r36, %r37;
	setp.lt.s32 	%p4, %r57, 1;
	@%p4 bra 	$L__BB0_47;
	and.b32  	%r8, %r37, 7;
	and.b32  	%r9, %r37, 3;
	and.b32  	%r10, %r37, 2147483640;
	and.b32  	%r11, %r37, 1;
	mul.lo.s32 	%r12, %r4, %r32;
	mov.f32 	%f81, 0f00000000;
	mov.b32 	%r90, 0;
$L__BB0_4:
	mad.lo.s32 	%r60, %r5, %r32, %r90;
	mul.lo.s32 	%r14, %r60, %r33;
	add.s32 	%r61, %r90, %r12;
	mul.lo.s32 	%r15, %r61, %r36;
	mov.b32 	%r91, 0;
$L__BB0_5:
	setp.lt.u32 	%p5, %r37, 8;
	add.s32 	%r63, %r6, %r91;
	setp.gt.s32 	%p6, %r63, -1;
	setp.lt.s32 	%p7, %r63, %r33;
	and.pred  	%p1, %p6, %p7;
	add.s32 	%r64, %r14, %r63;
	mul.lo.s32 	%r17, %r64, %r34;
	add.s32 	%r65, %r15, %r91;
	mul.lo.s32 	%r18, %r65, %r37;
	mov.b32 	%r94, 0;
	@%p5 bra 	$L__BB0_24;
	mov.b32 	%r92, 0;
$L__BB0_7:
	.pragma "nounroll";
	add.s32 	%r20, %r7, %r92;
	setp.gt.s32 	%p8, %r20, -1;
	setp.lt.s32 	%p9, %r20, %r34;
	and.pred  	%p10, %p8, %p9;
	and.pred  	%p11, %p1, %p10;
	add.s32 	%r67, %r20, %r17;
	mul.wide.s32 	%rd12, %r67, 4;
	add.s64 	%rd3, %rd2, %rd12;
	add.s32 	%r68, %r92, %r18;
	mul.wide.s32 	%rd13, %r68, 4;
	add.s64 	%rd4, %rd1, %rd13;
	not.pred 	%p12, %p11;
	@%p12 bra 	$L__BB0_9;
	ld.global.f32 	%f45, [%rd3];
	ld.global.f32 	%f46, [%rd4];
	fma.rn.f32 	%f81, %f45, %f46, %f81;
$L__BB0_9:
	add.s32 	%r69, %r20, 1;
	setp.gt.s32 	%p13, %r69, -1;
	setp.lt.s32 	%p14, %r69, %r34;
	and.pred  	%p15, %p13, %p14;
	and.pred  	%p16, %p1, %p15;
	not.pred 	%p17, %p16;
	@%p17 bra 	$L__BB0_11;
	ld.global.f32 	%f47, [%rd3+4];
	ld.global.f32 	%f48, [%rd4+4];
	fma.rn.f32 	%f81, %f47, %f48, %f81;
$L__BB0_11:
	add.s32 	%r70, %r20, 2;
	setp.gt.s32 	%p18, %r70, -1;
	setp.lt.s32 	%p19, %r70, %r34;
	and.pred  	%p20, %p18, %p19;
	and.pred  	%p21, %p1, %p20;
	not.pred 	%p22, %p21;
	@%p22 bra 	$L__BB0_13;
	ld.global.f32 	%f49, [%rd3+8];
	ld.global.f32 	%f50, [%rd4+8];
	fma.rn.f32 	%f81, %f49, %f50, %f81;
$L__BB0_13:
	add.s32 	%r71, %r20, 3;
	setp.gt.s32 	%p23, %r71, -1;
	setp.lt.s32 	%p24, %r71, %r34;
	and.pred  	%p25, %p23, %p24;
	and.pred  	%p26, %p1, %p25;
	not.pred 	%p27, %p26;
	@%p27 bra 	$L__BB0_15;
	ld.global.f32 	%f51, [%rd3+12];
	ld.global.f32 	%f52, [%rd4+12];
	fma.rn.f32 	%f81, %f51, %f52, %f81;
$L__BB0_15:
	add.s32 	%r72, %r20, 4;
	setp.gt.s32 	%p28, %r72, -1;
	setp.lt.s32 	%p29, %r72, %r34;
	and.pred  	%p30, %p28, %p29;
	and.pred  	%p31, %p1, %p30;
	not.pred 	%p32, %p31;
	@%p32 bra 	$L__BB0_17;
	ld.global.f32 	%f53, [%rd3+16];
	ld.global.f32 	%f54, [%rd4+16];
	fma.rn.f32 	%f81, %f53, %f54, %f81;
$L__BB0_17:
	add.s32 	%r73, %r20, 5;
	setp.gt.s32 	%p33, %r73, -1;
	setp.lt.s32 	%p34, %r73, %r34;
	and.pred  	%p35, %p33, %p34;
	and.pred  	%p36, %p1, %p35;
	not.pred 	%p37, %p36;
	@%p37 bra 	$L__BB0_19;
	ld.global.f32 	%f55, [%rd3+20];
	ld.global.f32 	%f56, [%rd4+20];
	fma.rn.f32 	%f81, %f55, %f56, %f81;
$L__BB0_19:
	add.s32 	%r74, %r20, 6;
	setp.gt.s32 	%p38, %r74, -1;
	setp.lt.s32 	%p39, %r74, %r34;
	and.pred  	%p40, %p38, %p39;
	and.pred  	%p41, %p1, %p40;
	not.pred 	%p42, %p41;
	@%p42 bra 	$L__BB0_21;
	ld.global.f32 	%f57, [%rd3+24];
	ld.global.f32 	%f58, [%rd4+24];
	fma.rn.f32 	%f81, %f57, %f58, %f81;
$L__BB0_21:
	add.s32 	%r75, %r20, 7;
	setp.gt.s32 	%p43, %r75, -1;
	setp.lt.s32 	%p44, %r75, %r34;
	and.pred  	%p45, %p43, %p44;
	and.pred  	%p46, %p1, %p45;
	not.pred 	%p47, %p46;
	@%p47 bra 	$L__BB0_23;
	ld.global.f32 	%f59, [%rd3+28];
	ld.global.f32 	%f60, [%rd4+28];
	fma.rn.f32 	%f81, %f59, %f60, %f81;
$L__BB0_23:
	add.s32 	%r92, %r92, 8;
	setp.ne.s32 	%p48, %r92, %r10;
	mov.u32 	%r94, %r10;
	@%p48 bra 	$L__BB0_7;
$L__BB0_24:
	setp.eq.s32 	%p49, %r8, 0;
	@%p49 bra 	$L__BB0_45;
	add.s32 	%r76, %r8, -1;
	setp.lt.u32 	%p50, %r76, 3;
	@%p50 bra 	$L__BB0_35;
	add.s32 	%r23, %r7, %r94;
	setp.gt.s32 	%p51, %r23, -1;
	setp.lt.s32 	%p52, %r23, %r34;
	and.pred  	%p53, %p51, %p52;
	and.pred  	%p55, %p1, %p53;
	add.s32 	%r77, %r23, %r17;
	mul.wide.s32 	%rd14, %r77, 4;
	add.s64 	%rd5, %rd2, %rd14;
	add.s32 	%r78, %r94, %r18;
	mul.wide.s32 	%rd15, %r78, 4;
	add.s64 	%rd6, %rd1, %rd15;
	not.pred 	%p56, %p55;
	@%p56 bra 	$L__BB0_28;
	ld.global.f32 	%f62, [%rd5];
	ld.global.f32 	%f63, [%rd6];
	fma.rn.f32 	%f81, %f62, %f63, %f81;
$L__BB0_28:
	add.s32 	%r79, %r23, 1;
	setp.gt.s32 	%p57, %r79, -1;
	setp.lt.s32 	%p58, %r79, %r34;
	and.pred  	%p59, %p57, %p58;
	and.pred  	%p60, %p1, %p59;
	not.pred 	%p61, %p60;
	@%p61 bra 	$L__BB0_30;
	ld.global.f32 	%f64, [%rd5+4];
	ld.global.f32 	%f65, [%rd6+4];
	fma.rn.f32 	%f81, %f64, %f65, %f81;
$L__BB0_30:
	add.s32 	%r80, %r23, 2;
	setp.gt.s32 	%p62, %r80, -1;
	setp.lt.s32 	%p63, %r80, %r34;
	and.pred  	%p64, %p62, %p63;
	and.pred  	%p65, %p1, %p64;
	not.pred 	%p66, %p65;
	@%p66 bra 	$L__BB0_32;
	ld.global.f32 	%f66, [%rd5+8];
	ld.global.f32 	%f67, [%rd6+8];
	fma.rn.f32 	%f81, %f66, %f67, %f81;
$L__BB0_32:
	add.s32 	%r81, %r23, 3;
	setp.gt.s32 	%p67, %r81, -1;
	setp.lt.s32 	%p68, %r81, %r34;
	and.pred  	%p69, %p67, %p68;
	and.pred  	%p70, %p1, %p69;
	not.pred 	%p71, %p70;
	@%p71 bra 	$L__BB0_34;
	ld.global.f32 	%f68, [%rd5+12];
	ld.global.f32 	%f69, [%rd6+12];
	fma.rn.f32 	%f81, %f68, %f69, %f81;
$L__BB0_34:
	add.s32 	%r94, %r94, 4;
$L__BB0_35:
	setp.eq.s32 	%p72, %r9, 0;
	@%p72 bra 	$L__BB0_45;
	setp.eq.s32 	%p73, %r9, 1;
	@%p73 bra 	$L__BB0_42;
	add.s32 	%r26, %r7, %r94;
	setp.gt.s32 	%p74, %r26, -1;
	setp.lt.s32 	%p75, %r26, %r34;
	and.pred  	%p76, %p74, %p75;
	and.pred  	%p77, %p1, %p76;
	add.s32 	%r82, %r26, %r17;
	mul.wide.s32 	%rd16, %r82, 4;
	add.s64 	%rd7, %rd2, %rd16;
	add.s32 	%r83, %r94, %r18;
	mul.wide.s32 	%rd17, %r83, 4;
	add.s64 	%rd8, %rd1, %rd17;
	not.pred 	%p78, %p77;
	@%p78 bra 	$L__BB0_39;
	ld.global.f32 	%f71, [%rd7];
	ld.global.f32 	%f72, [%rd8];
	fma.rn.f32 	%f81, %f71, %f72, %f81;
$L__BB0_39:
	add.s32 	%r84, %r26, 1;
	setp.gt.s32 	%p79, %r84, -1;
	setp.lt.s32 	%p80, %r84, %r34;
	and.pred  	%p81, %p79, %p80;
	and.pred  	%p82, %p1, %p81;
	not.pred 	%p83, %p82;
	@%p83 bra 	$L__BB0_41;
	ld.global.f32 	%f73, [%rd7+4];
	ld.global.f32 	%f74, [%rd8+4];
	fma.rn.f32 	%f81, %f73, %f74, %f81;
$L__BB0_41:
	add.s32 	%r94, %r94, 2;
$L__BB0_42:
	setp.eq.s32 	%p84, %r11, 0;
	@%p84 bra 	$L__BB0_45;
	add.s32 	%r29, %r7, %r94;
	setp.gt.s32 	%p85, %r29, -1;
	setp.lt.s32 	%p86, %r29, %r34;
	and.pred  	%p87, %p85, %p86;
	and.pred  	%p88, %p1, %p87;
	not.pred 	%p89, %p88;
	@%p89 bra 	$L__BB0_45;
	add.s32 	%r85, %r29, %r17;
	add.s32 	%r86, %r94, %r18;
	mul.wide.s32 	%rd18, %r85, 4;
	add.s64 	%rd19, %rd2, %rd18;
	ld.global.f32 	%f75, [%rd19];
	mul.wide.s32 	%rd20, %r86, 4;
	add.s64 	%rd21, %rd1, %rd20;
	ld.global.f32 	%f76, [%rd21];
	fma.rn.f32 	%f81, %f75, %f76, %f81;
$L__BB0_45:
	add.s32 	%r91, %r91, 1;
	setp.ne.s32 	%p90, %r91, %r36;
	@%p90 bra 	$L__BB0_5;
	add.s32 	%r90, %r90, 1;
	setp.ne.s32 	%p91, %r90, %r32;
	@%p91 bra 	$L__BB0_4;
$L__BB0_47:
	ld.param.u64 	%rd25, [_Z18convolution_kernelPfS_S_iiiiiiiiiiii_param_2];
	mad.lo.s32 	%r87, %r5, %r35, %r4;
	mad.lo.s32 	%r88, %r87, %r38, %r3;
	mad.lo.s32 	%r89, %r88, %r39, %r2;
	cvta.to.global.u64 	%rd22, %rd25;
	mul.wide.s32 	%rd23, %r89, 4;
	add.s64 	%rd24, %rd22, %rd23;
	st.global.f32 	[%rd24], %f81;
$L__BB0_48:
	ret;

}
	// .globl	_Z15addition_kernelPfPKfiii
.visible .entry _Z15addition_kernelPfPKfiii(
	.param .u64 .ptr .align 1 _Z15addition_kernelPfPKfiii_param_0,
	.param .u64 .ptr .align 1 _Z15addition_kernelPfPKfiii_param_1,
	.param .u32 _Z15addition_kernelPfPKfiii_param_2,
	.param .u32 _Z15addition_kernelPfPKfiii_param_3,
	.param .u32 _Z15addition_kernelPfPKfiii_param_4
)
{
	.reg .pred 	%p<7>;
	.reg .b32 	%r<73>;
	.reg .b32 	%f<16>;
	.reg .b64 	%rd<25>;

	ld.param.u64 	%rd3, [_Z15addition_kernelPfPKfiii_param_0];
	ld.param.u64 	%rd4, [_Z15addition_kernelPfPKfiii_param_1];
	ld.param.u32 	%r16, [_Z15addition_kernelPfPKfiii_param_2];
	ld.param.u32 	%r14, [_Z15addition_kernelPfPKfiii_param_3];
	ld.param.u32 	%r15, [_Z15addition_kernelPfPKfiii_param_4];
	cvta.to.global.u64 	%rd1, %rd3;
	cvta.to.global.u64 	%rd2, %rd4;
	mov.u32 	%r17, %ctaid.x;
	mov.u32 	%r18, %ntid.x;
	mov.u32 	%r19, %tid.x;
	mad.lo.s32 	%r71, %r17, %r18, %r19;
	mov.u32 	%r20, %nctaid.x;
	mul.lo.s32 	%r2, %r18, %r20;
	mul.lo.s32 	%r21, %r14, %r16;
	mul.lo.s32 	%r3, %r21, %r15;
	setp.ge.s32 	%p1, %r71, %r3;
	@%p1 bra 	$L__BB1_6;
	mul.lo.s32 	%r4, %r15, %r14;
	add.s32 	%r22, %r71, %r2;
	max.s32 	%r23, %r3, %r22;
	setp.lt.s32 	%p2, %r22, %r3;
	selp.u32 	%r24, 1, 0, %p2;
	add.s32 	%r25, %r22, %r24;
	sub.s32 	%r26, %r23, %r25;
	div.u32 	%r27, %r26, %r2;
	add.s32 	%r5, %r27, %r24;
	and.b32  	%r28, %r5, 3;
	setp.eq.s32 	%p3, %r28, 3;
	@%p3 bra 	$L__BB1_4;
	add.s32 	%r29, %r5, 1;
	and.b32  	%r30, %r29, 3;
	neg.s32 	%r69, %r30;
$L__BB1_3:
	.pragma "nounroll";
	div.s32 	%r31, %r71, %r4;
	div.s32 	%r32, %r71, %r15;
	rem.s32 	%r33, %r32, %r14;
	mul.lo.s32 	%r34, %r32, %r15;
	sub.s32 	%r35, %r71, %r34;
	mul.wide.s32 	%rd5, %r31, 4;
	add.s64 	%rd6, %rd2, %rd5;
	ld.global.f32 	%f1, [%rd6];
	mad.lo.s32 	%r36, %r31, %r14, %r33;
	mad.lo.s32 	%r37, %r36, %r15, %r35;
	mul.wide.s32 	%rd7, %r37, 4;
	add.s64 	%rd8, %rd1, %rd7;
	ld.global.f32 	%f2, [%rd8];
	add.f32 	%f3, %f1, %f2;
	st.global.f32 	[%rd8], %f3;
	add.s32 	%r71, %r71, %r2;
	add.s32 	%r69, %r69, 1;
	setp.ne.s32 	%p4, %r69, 0;
	@%p4 bra 	$L__BB1_3;
$L__BB1_4:
	setp.lt.u32 	%p5, %r5, 3;
	@%p5 bra 	$L__BB1_6;
$L__BB1_5:
	div.s32 	%r38, %r71, %r4;
	div.s32 	%r39, %r71, %r15;
	rem.s32 	%r40, %r39, %r14;
	mul.lo.s32 	%r41, %r39, %r15;
	sub.s32 	%r42, %r71, %r41;
	mul.wide.s32 	%rd9, %r38, 4;
	add.s64 	%rd10, %rd2, %rd9;
	ld.global.f32 	%f4, [%rd10];
	mad.lo.s32 	%r43, %r38, %r14, %r40;
	mad.lo.s32 	%r44, %r43, %r15, %r42;
	mul.wide.s32 	%rd11, %r44, 4;
	add.s64 	%rd12, %rd1, %rd11;
	ld.global.f32 	%f5, [%rd12];
	add.f32 	%f6, %f4, %f5;
	st.global.f32 	[%rd12], %f6;
	add.s32 	%r45, %r71, %r2;
	div.s32 	%r46, %r45, %r4;
	div.s32 	%r47, %r45, %r15;
	rem.s32 	%r48, %r47, %r14;
	mul.lo.s32 	%r49, %r47, %r15;
	sub.s32 	%r50, %r45, %r49;
	mul.wide.s32 	%rd13, %r46, 4;
	add.s64 	%rd14, %rd2, %rd13;
	ld.global.f32 	%f7, [%rd14];
	mad.lo.s32 	%r51, %r46, %r14, %r48;
	mad.lo.s32 	%r52, %r51, %r15, %r50;
	mul.wide.s32 	%rd15, %r52, 4;
	add.s64 	%rd16, %rd1, %rd15;
	ld.global.f32 	%f8, [%rd16];
	add.f32 	%f9, %f7, %f8;
	st.global.f32 	[%rd16], %f9;
	add.s32 	%r53, %r45, %r2;
	div.s32 	%r54, %r53, %r4;
	div.s32 	%r55, %r53, %r15;
	rem.s32 	%r56, %r55, %r14;
	mul.lo.s32 	%r57, %r55, %r15;
	sub.s32 	%r58, %r53, %r57;
	mul.wide.s32 	%rd17, %r54, 4;
	add.s64 	%rd18, %rd2, %rd17;
	ld.global.f32 	%f10, [%rd18];
	mad.lo.s32 	%r59, %r54, %r14, %r56;
	mad.lo.s32 	%r60, %r59, %r15, %r58;
	mul.wide.s32 	%rd19, %r60, 4;
	add.s64 	%rd20, %rd1, %rd19;
	ld.global.f32 	%f11, [%rd20];
	add.f32 	%f12, %f10, %f11;
	st.global.f32 	[%rd20], %f12;
	add.s32 	%r61, %r53, %r2;
	div.s32 	%r62, %r61, %r4;
	div.s32 	%r63, %r61, %r15;
	rem.s32 	%r64, %r63, %r14;
	mul.lo.s32 	%r65, %r63, %r15;
	sub.s32 	%r66, %r61, %r65;
	mul.wide.s32 	%rd21, %r62, 4;
	add.s64 	%rd22, %rd2, %rd21;
	ld.global.f32 	%f13, [%rd22];
	mad.lo.s32 	%r67, %r62, %r14, %r64;
	mad.lo.s32 	%r68, %r67, %r15, %r66;
	mul.wide.s32 	%rd23, %r68, 4;
	add.s64 	%rd24, %rd1, %rd23;
	ld.global.f32 	%f14, [%rd24];
	add.f32 	%f15, %f13, %f14;
	st.global.f32 	[%rd24], %f15;
	add.s32 	%r71, %r61, %r2;
	setp.lt.s32 	%p6, %r71, %r3;
	@%p6 bra 	$L__BB1_5;
$L__BB1_6:
	ret;

}
	// .globl	_Z14padding_kernelPfS_iiiiii
.visible .entry _Z14padding_kernelPfS_iiiiii(
	.param .u64 .ptr .align 1 _Z14padding_kernelPfS_iiiiii_param_0,
	.param .u64 .ptr .align 1 _Z14padding_kernelPfS_iiiiii_param_1,
	.param .u32 _Z14padding_kernelPfS_iiiiii_param_2,
	.param .u32 _Z14padding_kernelPfS_iiiiii_param_3,
	.param .u32 _Z14padding_kernelPfS_iiiiii_param_4,
	.param .u32 _Z14padding_kernelPfS_iiiiii_param_5,
	.param .u32 _Z14padding_kernelPfS_iiiiii_param_6,
	.param .u32 _Z14padding_kernelPfS_iiiiii_param_7
)
{
	.reg .pred 	%p<2>;
	.reg .b32 	%r<30>;
	.reg .b32 	%f<2>;
	.reg .b64 	%rd<9>;

	ld.param.u64 	%rd1, [_Z14padding_kernelPfS_iiiiii_param_0];
	ld.param.u64 	%rd2, [_Z14padding_kernelPfS_iiiiii_param_1];
	ld.param.u32 	%r3, [_Z14padding_kernelPfS_iiiiii_param_2];
	ld.param.u32 	%r4, [_Z14padding_kernelPfS_iiiiii_param_3];
	ld.param.u32 	%r5, [_Z14padding_kernelPfS_iiiiii_param_4];
	ld.param.u32 	%r6, [_Z14padding_kernelPfS_iiiiii_param_5];
	ld.param.u32 	%r7, [_Z14padding_kernelPfS_iiiiii_param_6];
	ld.param.u32 	%r8, [_Z14padding_kernelPfS_iiiiii_param_7];
	mov.u32 	%r9, %ctaid.x;
	mov.u32 	%r10, %ntid.x;
	mov.u32 	%r11, %tid.x;
	mad.lo.s32 	%r1, %r9, %r10, %r11;
	mul.lo.s32 	%r12, %r4, %r3;
	mul.lo.s32 	%r2, %r12, %r5;
	setp.ge.s32 	%p1, %r1, %r2;
	@%p1 bra 	$L__BB2_2;
	div.s32 	%r13, %r1, %r2;
	mul.lo.s32 	%r14, %r5, %r4;
	div.s32 	%r15, %r1, %r14;
	rem.s32 	%r16, %r15, %r3;
	div.s32 	%r17, %r1, %r5;
	rem.s32 	%r18, %r17, %r4;
	mul.lo.s32 	%r19, %r17, %r5;
	sub.s32 	%r20, %r1, %r19;
	cvta.to.global.u64 	%rd3, %rd1;
	cvta.to.global.u64 	%rd4, %rd2;
	mul.lo.s32 	%r21, %r13, %r2;
	mad.lo.s32 	%r22, %r16, %r14, %r21;
	mad.lo.s32 	%r23, %r18, %r5, %r22;
	add.s32 	%r24, %r23, %r20;
	mul.wide.s32 	%rd5, %r24, 4;
	add.s64 	%rd6, %rd3, %rd5;
	ld.global.f32 	%f1, [%rd6];
	add.s32 	%r25, %r20, %r8;
	mad.lo.s32 	%r26, %r13, %r3, %r16;
	add.s32 	%r27, %r18, %r8;
	mad.lo.s32 	%r28, %r26, %r6, %r27;
	mad.lo.s32 	%r29, %r28, %r7, %r25;
	mul.wide.s32 	%rd7, %r29, 4;
	add.s64 	%rd8, %rd4, %rd7;
	st.global.f32 	[%rd8], %f1;
$L__BB2_2:
	ret;

}
	// .globl	_Z11relu_kernelPfiii
.visible .entry _Z11relu_kernelPfiii(
	.param .u64 .ptr .align 1 _Z11relu_kernelPfiii_param_0,
	.param .u32 _Z11relu_kernelPfiii_param_1,
	.param .u32 _Z11relu_kernelPfiii_param_2,
	.param .u32 _Z11relu_kernelPfiii_param_3
)
{
	.reg .pred 	%p<3>;
	.reg .b32 	%r<23>;
	.reg .b32 	%f<3>;
	.reg .b64 	%rd<5>;

	ld.param.u64 	%rd2, [_Z11relu_kernelPfiii_param_0];
	ld.param.u32 	%r10, [_Z11relu_kernelPfiii_param_1];
	ld.param.u32 	%r8, [_Z11relu_kernelPfiii_param_2];
	ld.param.u32 	%r9, [_Z11relu_kernelPfiii_param_3];
	mov.u32 	%r11, %ctaid.x;
	mov.u32 	%r1, %ntid.x;
	mov.u32 	%r12, %tid.x;
	mad.lo.s32 	%r22, %r11, %r1, %r12;
	mul.lo.s32 	%r13, %r8, %r10;
	mul.lo.s32 	%r3, %r13, %r9;
	setp.ge.s32 	%p1, %r22, %r3;
	@%p1 bra 	$L__BB3_3;
	mul.lo.s32 	%r4, %r9, %r8;
	mov.u32 	%r14, %nctaid.x;
	mul.lo.s32 	%r5, %r1, %r14;
	cvta.to.global.u64 	%rd1, %rd2;
$L__BB3_2:
	div.s32 	%r15, %r22, %r4;
	div.s32 	%r16, %r22, %r9;
	rem.s32 	%r17, %r16, %r8;
	mul.lo.s32 	%r18, %r16, %r9;
	sub.s32 	%r19, %r22, %r18;
	mad.lo.s32 	%r20, %r15, %r8, %r17;
	mad.lo.s32 	%r21, %r20, %r9, %r19;
	mul.wide.s32 	%rd3, %r21, 4;
	add.s64 	%rd4, %rd1, %rd3;
	ld.global.f32 	%f1, [%rd4];
	max.f32 	%f2, %f1, 0f00000000;
	st.global.f32 	[%rd4], %f2;
	add.s32 	%r22, %r22, %r5;
	setp.lt.s32 	%p2, %r22, %r3;
	@%p2 bra 	$L__BB3_2;
$L__BB3_3:
	ret;

}


// ===== COMPILED SASS (sm_100) =====

	.target	sm_100

	.elftype	@"ET_EXEC"


//--------------------- .note.nv.tkinfo           --------------------------
	.section	.note.nv.tkinfo,"",@"SHT_NOTE"
	.sectionflags	@"SHF_NOTE_NV_TKINFO"
	.tkinfo
        /*0018*/ 	.word	0x00000002
        /*0030*/ 	.string	""
        /*0030*/ 	.string	"ptxas"
        /*0030*/ 	.string	"Cuda compilation tools, release 13.0, V13.0.88"
        /*0030*/ 	.string	"Build cuda_13.0.r13.0/compiler.36424714_0"
        /*0030*/ 	.string	"-arch sm_100 -m 64 "



//--------------------- .note.nv.cuinfo           --------------------------
	.section	.note.nv.cuinfo,"",@"SHT_NOTE"
	.sectionflags	@"SHF_NOTE_NV_CUINFO"
        /*0018*/ 	.short	0x0002
        /*001a*/ 	.short	0x0064
        /*001c*/ 	.short	0x0082
	.zero		2


//--------------------- .nv.info                  --------------------------
	.section	.nv.info,"",@"SHT_CUDA_INFO"
	.align	4


	//----- nvinfo : EIATTR_REGCOUNT
	.align		4
        /*0000*/ 	.byte	0x04, 0x2f
        /*0002*/ 	.short	(.L_1 - .L_0)
	.align		4
.L_0:
        /*0004*/ 	.word	index@(_Z18convolution_kernelPfS_S_iiiiiiiiiiii)
        /*0008*/ 	.word	0x0000001d


	//----- nvinfo : EIATTR_FRAME_SIZE
	.align		4
.L_1:
        /*000c*/ 	.byte	0x04, 0x11
        /*000e*/ 	.short	(.L_3 - .L_2)
	.align		4
.L_2:
        /*0010*/ 	.word	index@(_Z18convolution_kernelPfS_S_iiiiiiiiiiii)
        /*0014*/ 	.word	0x00000000


	//----- nvinfo : EIATTR_REGCOUNT
	.align		4
.L_3:
        /*0018*/ 	.byte	0x04, 0x2f
        /*001a*/ 	.short	(.L_5 - .L_4)
	.align		4
.L_4:
        /*001c*/ 	.word	index@(_Z15addition_kernelPfPKfiii)
        /*0020*/ 	.word	0x00000020


	//----- nvinfo : EIATTR_FRAME_SIZE
	.align		4
.L_5:
        /*0024*/ 	.byte	0x04, 0x11
        /*0026*/ 	.short	(.L_7 - .L_6)
	.align		4
.L_6:
        /*0028*/ 	.word	index@(_Z15addition_kernelPfPKfiii)
        /*002c*/ 	.word	0x00000000


	//----- nvinfo : EIATTR_REGCOUNT
	.align		4
.L_7:
        /*0030*/ 	.byte	0x04, 0x2f
        /*0032*/ 	.short	(.L_9 - .L_8)
	.align		4
.L_8:
        /*0034*/ 	.word	index@(_Z14padding_kernelPfS_iiiiii)
        /*0038*/ 	.word	0x00000019


	//----- nvinfo : EIATTR_FRAME_SIZE
	.align		4
.L_9:
        /*003c*/ 	.byte	0x04, 0x11
        /*003e*/ 	.short	(.L_11 - .L_10)
	.align		4
.L_10:
        /*0040*/ 	.word	index@(_Z14padding_kernelPfS_iiiiii)
        /*0044*/ 	.word	0x00000000


	//----- nvinfo : EIATTR_REGCOUNT
	.align		4
.L_11:
        /*0048*/ 	.byte	0x04, 0x2f
        /*004a*/ 	.short	(.L_13 - .L_12)
	.align		4
.L_12:
        /*004c*/ 	.word	index@(_Z11relu_kernelPfiii)
        /*0050*/ 	.word	0x00000016


	//----- nvinfo : EIATTR_FRAME_SIZE
	.align		4
.L_13:
        /*0054*/ 	.byte	0x04, 0x11
        /*0056*/ 	.short	(.L_15 - .L_14)
	.align		4
.L_14:
        /*0058*/ 	.word	index@(_Z11relu_kernelPfiii)
        /*005c*/ 	.word	0x00000000


	//----- nvinfo : EIATTR_MIN_STACK_SIZE
	.align		4
.L_15:
        /*0060*/ 	.byte	0x04, 0x12
        /*0062*/ 	.short	(.L_17 - .L_16)
	.align		4
.L_16:
        /*0064*/ 	.word	index@(_Z11relu_kernelPfiii)
        /*0068*/ 	.word	0x00000000


	//----- nvinfo : EIATTR_MIN_STACK_SIZE
	.align		4
.L_17:
        /*006c*/ 	.byte	0x04, 0x12
        /*006e*/ 	.short	(.L_19 - .L_18)
	.align		4
.L_18:
        /*0070*/ 	.word	index@(_Z14padding_kernelPfS_iiiiii)
        /*0074*/ 	.word	0x00000000


	//----- nvinfo : EIATTR_MIN_STACK_SIZE
	.align		4
.L_19:
        /*0078*/ 	.byte	0x04, 0x12
        /*007a*/ 	.short	(.L_21 - .L_20)
	.align		4
.L_20:
        /*007c*/ 	.word	index@(_Z15addition_kernelPfPKfiii)
        /*0080*/ 	.word	0x00000000


	//----- nvinfo : EIATTR_MIN_STACK_SIZE
	.align		4
.L_21:
        /*0084*/ 	.byte	0x04, 0x12
        /*0086*/ 	.short	(.L_23 - .L_22)
	.align		4
.L_22:
        /*0088*/ 	.word	index@(_Z18convolution_kernelPfS_S_iiiiiiiiiiii)
        /*008c*/ 	.word	0x00000000
.L_23:


//--------------------- .nv.compat                --------------------------
	.section	.nv.compat,"",@"SHT_CUDA_COMPAT_INFO"
	.align	4
        /*0000*/ 	.byte	0x02, 0x09, 0x00, 0x00, 0x02, 0x02, 0x01, 0x00, 0x02, 0x05, 0x05, 0x00, 0x03, 0x07, 0x01, 0x01
        /*0010*/ 	.byte	0x02, 0x03, 0x00, 0x00, 0x02, 0x06, 0x01, 0x00, 0x04, 0x0b, 0x08, 0x00, 0x09, 0x00, 0x00, 0x00
        /*0020*/ 	.byte	0x00, 0x00, 0x00, 0x00


//--------------------- .nv.info._Z11relu_kernelPfiii --------------------------
	.section	.nv.info._Z11relu_kernelPfiii,"",@"SHT_CUDA_INFO"
	.sectionflags	@""
	.align	4


	//----- nvinfo : EIATTR_CUDA_API_VERSION
	.align		4
        /*0000*/ 	.byte	0x04, 0x37
        /*0002*/ 	.short	(.L_25 - .L_24)
.L_24:
        /*0004*/ 	.word	0x00000082


	//----- nvinfo : EIATTR_KPARAM_INFO
	.align		4
.L_25:
        /*0008*/ 	.byte	0x04, 0x17
        /*000a*/ 	.short	(.L_27 - .L_26)
.L_26:
        /*000c*/ 	.word	0x00000000
        /*0010*/ 	.short	0x0003
        /*0012*/ 	.short	0x0010
        /*0014*/ 	.byte	0x00, 0xf0, 0x11, 0x00


	//----- nvinfo : EIATTR_KPARAM_INFO
	.align		4
.L_27:
        /*0018*/ 	.byte	0x04, 0x17
        /*001a*/ 	.short	(.L_29 - .L_28)
.L_28:
        /*001c*/ 	.word	0x00000000
        /*0020*/ 	.short	0x0002
        /*0022*/ 	.short	0x000c
        /*0024*/ 	.byte	0x00, 0xf0, 0x11, 0x00


	//----- nvinfo : EIATTR_KPARAM_INFO
	.align		4
.L_29:
        /*0028*/ 	.byte	0x04, 0x17
        /*002a*/ 	.short	(.L_31 - .L_30)
.L_30:
        /*002c*/ 	.word	0x00000000
        /*0030*/ 	.short	0x0001
        /*0032*/ 	.short	0x0008
        /*0034*/ 	.byte	0x00, 0xf0, 0x11, 0x00


	//----- nvinfo : EIATTR_KPARAM_INFO
	.align		4
.L_31:
        /*0038*/ 	.byte	0x04, 0x17
        /*003a*/ 	.short	(.L_33 - .L_32)
.L_32:
        /*003c*/ 	.word	0x00000000
        /*0040*/ 	.short	0x0000
        /*0042*/ 	.short	0x0000
        /*0044*/ 	.byte	0x00, 0xf5, 0x21, 0x00


	//----- nvinfo : EIATTR_SPARSE_MMA_MASK
	.align		4
.L_33:
        /*0048*/ 	.byte	0x03, 0x50
        /*004a*/ 	.short	0x0000


	//----- nvinfo : EIATTR_MAXREG_COUNT
	.align		4
        /*004c*/ 	.byte	0x03, 0x1b
        /*004e*/ 	.short	0x00ff


	//----- nvinfo : EIATTR_MERCURY_ISA_VERSION
	.align		4
        /*0050*/ 	.byte	0x03, 0x5f
        /*0052*/ 	.short	0x0101


	//----- nvinfo : EIATTR_VRC_CTA_INIT_COUNT
	.align		4
        /*0054*/ 	.byte	0x02, 0x4a
	.zero		1
	.zero		1


	//----- nvinfo : EIATTR_EXIT_INSTR_OFFSETS
	.align		4
        /*0058*/ 	.byte	0x04, 0x1c
        /*005a*/ 	.short	(.L_35 - .L_34)


	//   ....[0]....
.L_34:
        /*005c*/ 	.word	0x000000a0


	//   ....[1]....
        /*0060*/ 	.word	0x00000650


	//----- nvinfo : EIATTR_CRS_STACK_SIZE
	.align		4
.L_35:
        /*0064*/ 	.byte	0x04, 0x1e
        /*0066*/ 	.short	(.L_37 - .L_36)
.L_36:
        /*0068*/ 	.word	0x00000000


	//----- nvinfo : EIATTR_CBANK_PARAM_SIZE
	.align		4
.L_37:
        /*006c*/ 	.byte	0x03, 0x19
        /*006e*/ 	.short	0x0014


	//----- nvinfo : EIATTR_PARAM_CBANK
	.align		4
        /*0070*/ 	.byte	0x04, 0x0a
        /*0072*/ 	.short	(.L_39 - .L_38)
	.align		4
.L_38:
        /*0074*/ 	.word	index@(.nv.constant0._Z11relu_kernelPfiii)
        /*0078*/ 	.short	0x0380
        /*007a*/ 	.short	0x0014


	//----- nvinfo : EIATTR_SW_WAR
	.align		4
.L_39:
        /*007c*/ 	.byte	0x04, 0x36
        /*007e*/ 	.short	(.L_41 - .L_40)
.L_40:
        /*0080*/ 	.word	0x00000008
.L_41:


//--------------------- .nv.info._Z14padding_kernelPfS_iiiiii --------------------------
	.section	.nv.info._Z14padding_kernelPfS_iiiiii,"",@"SHT_CUDA_INFO"
	.sectionflags	@""
	.align	4


	//----- nvinfo : EIATTR_CUDA_API_VERSION
	.align		4
        /*0000*/ 	.byte	0x04, 0x37
        /*0002*/ 	.short	(.L_43 - .L_42)
.L_42:
        /*0004*/ 	.word	0x00000082


	//----- nvinfo : EIATTR_KPARAM_INFO
	.align		4
.L_43:
        /*0008*/ 	.byte	0x04, 0x17
        /*000a*/ 	.short	(.L_45 - .L_44)
.L_44:
        /*000c*/ 	.word	0x00000000
        /*0010*/ 	.short	0x0007
        /*0012*/ 	.short	0x0024
        /*0014*/ 	.byte	0x00, 0xf0, 0x11, 0x00


	//----- nvinfo : EIATTR_KPARAM_INFO
	.align		4
.L_45:
        /*0018*/ 	.byte	0x04, 0x17
        /*001a*/ 	.short	(.L_47 - .L_46)
.L_46:
        /*001c*/ 	.word	0x00000000
        /*0020*/ 	.short	0x0006
        /*0022*/ 	.short	0x0020
        /*0024*/ 	.byte	0x00, 0xf0, 0x11, 0x00


	//----- nvinfo : EIATTR_KPARAM_INFO
	.align		4
.L_47:
        /*0028*/ 	.byte	0x04, 0x17
        /*002a*/ 	.short	(.L_49 - .L_48)
.L_48:
        /*002c*/ 	.word	0x00000000
        /*0030*/ 	.short	0x0005
        /*0032*/ 	.short	0x001c
        /*0034*/ 	.byte	0x00, 0xf0, 0x11, 0x00


	//----- nvinfo : EIATTR_KPARAM_INFO
	.align		4
.L_49:
        /*0038*/ 	.byte	0x04, 0x17
        /*003a*/ 	.short	(.L_51 - .L_50)
.L_50:
        /*003c*/ 	.word	0x00000000
        /*0040*/ 	.short	0x0004
        /*0042*/ 	.short	0x0018
        /*0044*/ 	.byte	0x00, 0xf0, 0x11, 0x00


	//----- nvinfo : EIATTR_KPARAM_INFO
	.align		4
.L_51:
        /*0048*/ 	.byte	0x04, 0x17
        /*004a*/ 	.short	(.L_53 - .L_52)
.L_52:
        /*004c*/ 	.word	0x00000000
        /*0050*/ 	.short	0x0003
        /*0052*/ 	.short	0x0014
        /*0054*/ 	.byte	0x00, 0xf0, 0x11, 0x00


	//----- nvinfo : EIATTR_KPARAM_INFO
	.align		4
.L_53:
        /*0058*/ 	.byte	0x04, 0x17
        /*005a*/ 	.short	(.L_55 - .L_54)
.L_54:
        /*005c*/ 	.word	0x00000000
        /*0060*/ 	.short	0x0002
        /*0062*/ 	.short	0x0010
        /*0064*/ 	.byte	0x00, 0xf0, 0x11, 0x00


	//----- nvinfo : EIATTR_KPARAM_INFO
	.align		4
.L_55:
        /*0068*/ 	.byte	0x04, 0x17
        /*006a*/ 	.short	(.L_57 - .L_56)
.L_56:
        /*006c*/ 	.word	0x00000000
        /*0070*/ 	.short	0x0001
        /*0072*/ 	.short	0x0008
        /*0074*/ 	.byte	0x00, 0xf5, 0x21, 0x00


	//----- nvinfo : EIATTR_KPARAM_INFO
	.align		4
.L_57:
        /*0078*/ 	.byte	0x04, 0x17
        /*007a*/ 	.short	(.L_59 - .L_58)
.L_58:
        /*007c*/ 	.word	0x00000000
        /*0080*/ 	.short	0x0000
        /*0082*/ 	.short	0x0000
        /*0084*/ 	.byte	0x00, 0xf5, 0x21, 0x00


	//----- nvinfo : EIATTR_SPARSE_MMA_MASK
	.align		4
.L_59:
        /*0088*/ 	.byte	0x03, 0x50
        /*008a*/ 	.short	0x0000


	//----- nvinfo : EIATTR_MAXREG_COUNT
	.align		4
        /*008c*/ 	.byte	0x03, 0x1b
        /*008e*/ 	.short	0x00ff


	//----- nvinfo : EIATTR_MERCURY_ISA_VERSION
	.align		4
        /*0090*/ 	.byte	0x03, 0x5f
        /*0092*/ 	.short	0x0101


	//----- nvinfo : EIATTR_VRC_CTA_INIT_COUNT
	.align		4
        /*0094*/ 	.byte	0x02, 0x4a
	.zero		1
	.zero		1


	//----- nvinfo : EIATTR_EXIT_INSTR_OFFSETS
	.align		4
        /*0098*/ 	.byte	0x04, 0x1c
        /*009a*/ 	.short	(.L_61 - .L_60)


	//   ....[0]....
.L_60:
        /*009c*/ 	.word	0x000000a0


	//   ....[1]....
        /*00a0*/ 	.word	0x00000940


	//----- nvinfo : EIATTR_CBANK_PARAM_SIZE
	.align		4
.L_61:
        /*00a4*/ 	.byte	0x03, 0x19
        /*00a6*/ 	.short	0x0028


	//----- nvinfo : EIATTR_PARAM_CBANK
	.align		4
        /*00a8*/ 	.byte	0x04, 0x0a
        /*00aa*/ 	.short	(.L_63 - .L_62)
	.align		4
.L_62:
        /*00ac*/ 	.word	index@(.nv.constant0._Z14padding_kernelPfS_iiiiii)
        /*00b0*/ 	.short	0x0380
        /*00b2*/ 	.short	0x0028


	//----- nvinfo : EIATTR_SW_WAR
	.align		4
.L_63:
        /*00b4*/ 	.byte	0x04, 0x36
        /*00b6*/ 	.short	(.L_65 - .L_64)
.L_64:
        /*00b8*/ 	.word	0x00000008
.L_65:


//--------------------- .nv.info._Z15addition_kernelPfPKfiii --------------------------
	.section	.nv.info._Z15addition_kernelPfPKfiii,"",@"SHT_CUDA_INFO"
	.sectionflags	@""
	.align	4


	//----- nvinfo : EIATTR_CUDA_API_VERSION
	.align		4
        /*0000*/ 	.byte	0x04, 0x37
        /*0002*/ 	.short	(.L_67 - .L_66)
.L_66:
        /*0004*/ 	.word	0x00000082


	//----- nvinfo : EIATTR_KPARAM_INFO
	.align		4
.L_67:
        /*0008*/ 	.byte	0x04, 0x17
        /*000a*/ 	.short	(.L_69 - .L_68)
.L_68:
        /*000c*/ 	.word	0x00000000
        /*0010*/ 	.short	0x0004
        /*0012*/ 	.short	0x0018
        /*0014*/ 	.byte	0x00, 0xf0, 0x11, 0x00


	//----- nvinfo : EIATTR_KPARAM_INFO
	.align		4
.L_69:
        /*0018*/ 	.byte	0x04, 0x17
        /*001a*/ 	.short	(.L_71 - .L_70)
.L_70:
        /*001c*/ 	.word	0x00000000
        /*0020*/ 	.short	0x0003
        /*0022*/ 	.short	0x0014
        /*0024*/ 	.byte	0x00, 0xf0, 0x11, 0x00


	//----- nvinfo : EIATTR_KPARAM_INFO
	.align		4
.L_71:
        /*0028*/ 	.byte	0x04, 0x17
        /*002a*/ 	.short	(.L_73 - .L_72)
.L_72:
        /*002c*/ 	.word	0x00000000
        /*0030*/ 	.short	0x0002
        /*0032*/ 	.short	0x0010
        /*0034*/ 	.byte	0x00, 0xf0, 0x11, 0x00


	//----- nvinfo : EIATTR_KPARAM_INFO
	.align		4
.L_73:
        /*0038*/ 	.byte	0x04, 0x17
        /*003a*/ 	.short	(.L_75 - .L_74)
.L_74:
        /*003c*/ 	.word	0x00000000
        /*0040*/ 	.short	0x0001
        /*0042*/ 	.short	0x0008
        /*0044*/ 	.byte	0x00, 0xf5, 0x21, 0x00


	//----- nvinfo : EIATTR_KPARAM_INFO
	.align		4
.L_75:
        /*0048*/ 	.byte	0x04, 0x17
        /*004a*/ 	.short	(.L_77 - .L_76)
.L_76:
        /*004c*/ 	.word	0x00000000
        /*0050*/ 	.short	0x0000
        /*0052*/ 	.short	0x0000
        /*0054*/ 	.byte	0x00, 0xf5, 0x21, 0x00


	//----- nvinfo : EIATTR_SPARSE_MMA_MASK
	.align		4
.L_77:
        /*0058*/ 	.byte	0x03, 0x50
        /*005a*/ 	.short	0x0000


	//----- nvinfo : EIATTR_MAXREG_COUNT
	.align		4
        /*005c*/ 	.byte	0x03, 0x1b
        /*005e*/ 	.short	0x00ff


	//----- nvinfo : EIATTR_MERCURY_ISA_VERSION
	.align		4
        /*0060*/ 	.byte	0x03, 0x5f
        /*0062*/ 	.short	0x0101


	//----- nvinfo : EIATTR_VRC_CTA_INIT_COUNT
	.align		4
        /*0064*/ 	.byte	0x02, 0x4a
	.zero		1
	.zero		1


	//----- nvinfo : EIATTR_EXIT_INSTR_OFFSETS
	.align		4
        /*0068*/ 	.byte	0x04, 0x1c
        /*006a*/ 	.short	(.L_79 - .L_78)


	//   ....[0]....
.L_78:
        /*006c*/ 	.word	0x000000d0


	//   ....[1]....
        /*0070*/ 	.word	0x000008c0


	//   ....[2]....
        /*0074*/ 	.word	0x00001790


	//----- nvinfo : EIATTR_CRS_STACK_SIZE
	.align		4
.L_79:
        /*0078*/ 	.byte	0x04, 0x1e
        /*007a*/ 	.short	(.L_81 - .L_80)
.L_80:
        /*007c*/ 	.word	0x00000000


	//----- nvinfo : EIATTR_CBANK_PARAM_SIZE
	.align		4
.L_81:
        /*0080*/ 	.byte	0x03, 0x19
        /*0082*/ 	.short	0x001c


	//----- nvinfo : EIATTR_PARAM_CBANK
	.align		4
        /*0084*/ 	.byte	0x04, 0x0a
        /*0086*/ 	.short	(.L_83 - .L_82)
	.align		4
.L_82:
        /*0088*/ 	.word	index@(.nv.constant0._Z15addition_kernelPfPKfiii)
        /*008c*/ 	.short	0x0380
        /*008e*/ 	.short	0x001c


	//----- nvinfo : EIATTR_SW_WAR
	.align		4
.L_83:
        /*0090*/ 	.byte	0x04, 0x36
        /*0092*/ 	.short	(.L_85 - .L_84)
.L_84:
        /*0094*/ 	.word	0x00000008
.L_85:


//--------------------- .nv.info._Z18convolution_kernelPfS_S_iiiiiiiiiiii --------------------------
	.section	.nv.info._Z18convolution_kernelPfS_S_iiiiiiiiiiii,"",@"SHT_CUDA_INFO"
	.sectionflags	@""
	.align	4


	//----- nvinfo : EIATTR_CUDA_API_VERSION
	.align		4
        /*0000*/ 	.byte	0x04, 0x37
        /*0002*/ 	.short	(.L_87 - .L_86)
.L_86:
        /*0004*/ 	.word	0x00000082


	//----- nvinfo : EIATTR_KPARAM_INFO
	.align		4
.L_87:
        /*0008*/ 	.byte	0x04, 0x17
        /*000a*/ 	.short	(.L_89 - .L_88)
.L_88:
        /*000c*/ 	.word	0x00000000
        /*0010*/ 	.short	0x000e
        /*0012*/ 	.short	0x0044
        /*0014*/ 	.byte	0x00, 0xf0, 0x11, 0x00


	//----- nvinfo : EIATTR_KPARAM_INFO
	.align		4
.L_89:
        /*0018*/ 	.byte	0x04, 0x17
        /*001a*/ 	.short	(.L_91 - .L_90)
.L_90:
        /*001c*/ 	.word	0x00000000
        /*0020*/ 	.short	0x000d
        /*0022*/ 	.short	0x0040
        /*0024*/ 	.byte	0x00, 0xf0, 0x11, 0x00


	//----- nvinfo : EIATTR_KPARAM_INFO
	.align		4
.L_91:
        /*0028*/ 	.byte	0x04, 0x17
        /*002a*/ 	.short	(.L_93 - .L_92)
.L_92:
        /*002c*/ 	.word	0x00000000
        /*0030*/ 	.short	0x000c
        /*0032*/ 	.short	0x003c
        /*0034*/ 	.byte	0x00, 0xf0, 0x11, 0x00


	//----- nvinfo : EIATTR_KPARAM_INFO
	.align		4
.L_93:
        /*0038*/ 	.byte	0x04, 0x17
        /*003a*/ 	.short	(.L_95 - .L_94)
.L_94:
        /*003c*/ 	.word	0x00000000
        /*0040*/ 	.short	0x000b
        /*0042*/ 	.short	0x0038
        /*0044*/ 	.byte	0x00, 0xf0, 0x11, 0x00


	//----- nvinfo : EIATTR_KPARAM_INFO
	.align		4
.L_95:
        /*0048*/ 	.byte	0x04, 0x17
        /*004a*/ 	.short	(.L_97 - .L_96)
.L_96:
        /*004c*/ 	.word	0x00000000
        /*0050*/ 	.short	0x000a
        /*0052*/ 	.short	0x0034
        /*0054*/ 	.byte	0x00, 0xf0, 0x11, 0x00


	//----- nvinfo : EIATTR_KPARAM_INFO
	.align		4
.L_97:
        /*0058*/ 	.byte	0x04, 0x17
        /*005a*/ 	.short	(.L_99 - .L_98)
.L_98:
        /*005c*/ 	.word	0x00000000
        /*0060*/ 	.short	0x0009
        /*0062*/ 	.short	0x0030
        /*0064*/ 	.byte	0x00, 0xf0, 0x11, 0x00


	//----- nvinfo : EIATTR_KPARAM_INFO
	.align		4
.L_99:
        /*0068*/ 	.byte	0x04, 0x17
        /*006a*/ 	.short	(.L_101 - .L_100)
.L_100:
        /*006c*/ 	.word	0x00000000
        /*0070*/ 	.short	0x0008
        /*0072*/ 	.short	0x002c
        /*0074*/ 	.byte	0x00, 0xf0, 0x11, 0x00


	//----- nvinfo : EIATTR_KPARAM_INFO
	.align		4
.L_101:
        /*0078*/ 	.byte	0x04, 0x17
        /*007a*/ 	.short	(.L_103 - .L_102)
.L_102:
        /*007c*/ 	.word	0x00000000
        /*0080*/ 	.short	0x0007
        /*0082*/ 	.short	0x0028
        /*0084*/ 	.byte	0x00, 0xf0, 0x11, 0x00


	//----- nvinfo : EIATTR_KPARAM_INFO
	.align		4
.L_103:
        /*0088*/ 	.byte	0x04, 0x17
        /*008a*/ 	.short	(.L_105 - .L_104)
.L_104:
        /*008c*/ 	.word	0x00000000
        /*0090*/ 	.short	0x0006
        /*0092*/ 	.short	0x0024
        /*0094*/ 	.byte	0x00, 0xf0, 0x11, 0x00


	//----- nvinfo : EIATTR_KPARAM_INFO
	.align		4
.L_105:
        /*0098*/ 	.byte	0x04, 0x17
        /*009a*/ 	.short	(.L_107 - .L_106)
.L_106:
        /*009c*/ 	.word	0x00000000
        /*00a0*/ 	.short	0x0005
        /*00a2*/ 	.short	0x0020
        /*00a4*/ 	.byte	0x00, 0xf0, 0x11, 0x00


	//----- nvinfo : EIATTR_KPARAM_INFO
	.align		4
.L_107:
        /*00a8*/ 	.byte	0x04, 0x17
        /*00aa*/ 	.short	(.L_109 - .L_108)
.L_108:
        /*00ac*/ 	.word	0x00000000
        /*00b0*/ 	.short	0x0004
        /*00b2*/ 	.short	0x001c
        /*00b4*/ 	.byte	0x00, 0xf0, 0x11, 0x00


	//----- nvinfo : EIATTR_KPARAM_INFO
	.align		4
.L_109:
        /*00b8*/ 	.byte	0x04, 0x17
        /*00ba*/ 	.short	(.L_111 - .L_110)
.L_110:
        /*00bc*/ 	.word	0x00000000
        /*00c0*/ 	.short	0x0003
        /*00c2*/ 	.short	0x0018
        /*00c4*/ 	.byte	0x00, 0xf0, 0x11, 0x00


	//----- nvinfo : EIATTR_KPARAM_INFO
	.align		4
.L_111:
        /*00c8*/ 	.byte	0x04, 0x17
        /*00ca*/ 	.short	(.L_113 - .L_112)
.L_112:
        /*00cc*/ 	.word	0x00000000
        /*00d0*/ 	.short	0x0002
        /*00d2*/ 	.short	0x0010
        /*00d4*/ 	.byte	0x00, 0xf5, 0x21, 0x00


	//----- nvinfo : EIATTR_KPARAM_INFO
	.align		4
.L_113:
        /*00d8*/ 	.byte	0x04, 0x17
        /*00da*/ 	.short	(.L_115 - .L_114)
.L_114:
        /*00dc*/ 	.word	0x00000000
        /*00e0*/ 	.short	0x0001
        /*00e2*/ 	.short	0x0008
        /*00e4*/ 	.byte	0x00, 0xf5, 0x21, 0x00


	//----- nvinfo : EIATTR_KPARAM_INFO
	.align		4
.L_115:
        /*00e8*/ 	.byte	0x04, 0x17
        /*00ea*/ 	.short	(.L_117 - .L_116)
.L_116:
        /*00ec*/ 	.word	0x00000000
        /*00f0*/ 	.short	0x0000
        /*00f2*/ 	.short	0x0000
        /*00f4*/ 	.byte	0x00, 0xf5, 0x21, 0x00


	//----- nvinfo : EIATTR_SPARSE_MMA_MASK
	.align		4
.L_117:
        /*00f8*/ 	.byte	0x03, 0x50
        /*00fa*/ 	.short	0x0000


	//----- nvinfo : EIATTR_MAXREG_COUNT
	.align		4
        /*00fc*/ 	.byte	0x03, 0x1b
        /*00fe*/ 	.short	0x00ff


	//----- nvinfo : EIATTR_MERCURY_ISA_VERSION
	.align		4
        /*0100*/ 	.byte	0x03, 0x5f
        /*0102*/ 	.short	0x0101


	//----- nvinfo : EIATTR_VRC_CTA_INIT_COUNT
	.align		4
        /*0104*/ 	.byte	0x02, 0x4a
	.zero		1
	.zero		1


	//----- nvinfo : EIATTR_EXIT_INSTR_OFFSETS
	.align		4
        /*0108*/ 	.byte	0x04, 0x1c
        /*010a*/ 	.short	(.L_119 - .L_118)


	//   ....[0]....
.L_118:
        /*010c*/ 	.word	0x000000d0


	//   ....[1]....
        /*0110*/ 	.word	0x00001510


	//----- nvinfo : EIATTR_CRS_STACK_SIZE
	.align		4
.L_119:
        /*0114*/ 	.byte	0x04, 0x1e
        /*0116*/ 	.short	(.L_121 - .L_120)
.L_120:
        /*0118*/ 	.word	0x00000000


	//----- nvinfo : EIATTR_CBANK_PARAM_SIZE
	.align		4
.L_121:
        /*011c*/ 	.byte	0x03, 0x19
        /*011e*/ 	.short	0x0048


	//----- nvinfo : EIATTR_PARAM_CBANK
	.align		4
        /*0120*/ 	.byte	0x04, 0x0a
        /*0122*/ 	.short	(.L_123 - .L_122)
	.align		4
.L_122:
        /*0124*/ 	.word	index@(.nv.constant0._Z18convolution_kernelPfS_S_iiiiiiiiiiii)
        /*0128*/ 	.short	0x0380
        /*012a*/ 	.short	0x0048


	//----- nvinfo : EIATTR_SW_WAR
	.align		4
.L_123:
        /*012c*/ 	.byte	0x04, 0x36
        /*012e*/ 	.short	(.L_125 - .L_124)
.L_124:
        /*0130*/ 	.word	0x00000008
.L_125:


//--------------------- .nv.callgraph             --------------------------
	.section	.nv.callgraph,"",@"SHT_CUDA_CALLGRAPH"
	.align	4
	.sectionentsize	8
	.align		4
        /*0000*/ 	.word	0x00000000
	.align		4
        /*0004*/ 	.word	0xffffffff
	.align		4
        /*0008*/ 	.word	0x00000000
	.align		4
        /*000c*/ 	.word	0xfffffffe
	.align		4
        /*0010*/ 	.word	0x00000000
	.align		4
        /*0014*/ 	.word	0xfffffffd
	.align		4
        /*0018*/ 	.word	0x00000000
	.align		4
        /*001c*/ 	.word	0xfffffffc


//--------------------- .text._Z11relu_kernelPfiii --------------------------
	.section	.text._Z11relu_kernelPfiii,"ax",@progbits
	.align	128
        .global         _Z11relu_kernelPfiii
        .type           _Z11relu_kernelPfiii,@function
        .size           _Z11relu_kernelPfiii,(.L_x_18 - _Z11relu_kernelPfiii)
        .other          _Z11relu_kernelPfiii,@"STO_CUDA_ENTRY STV_DEFAULT"
_Z11relu_kernelPfiii:
.text._Z11relu_kernelPfiii:
[----:B------:R-:W-:Y:S01]  /*0000*/  LDC R1, c[0x0][0x37c] ;  /* 0x0000df00ff017b82 */ /* 0x000fe20000000800 */
[----:B------:R-:W0:Y:S07]  /*0010*/  S2R R13, SR_TID.X ;  /* 0x00000000000d7919 */ /* 0x000e2e0000002100 */
[----:B------:R-:W0:Y:S01]  /*0020*/  S2UR UR6, SR_CTAID.X ;  /* 0x00000000000679c3 */ /* 0x000e220000002500 */
[----:B------:R-:W1:Y:S07]  /*0030*/  LDCU.64 UR4, c[0x0][0x388] ;  /* 0x00007100ff0477ac */ /* 0x000e6e0008000a00 */
[----:B------:R-:W0:Y:S08]  /*0040*/  LDC R12, c[0x0][0x360] ;  /* 0x0000d800ff0c7b82 */ /* 0x000e300000000800 */
[----:B------:R-:W2:Y:S01]  /*0050*/  LDC R4, c[0x0][0x390] ;  /* 0x0000e400ff047b82 */ /* 0x000ea20000000800 */
[----:B-1----:R-:W-:Y:S01]  /*0060*/  UIMAD UR4, UR5, UR4, URZ ;  /* 0x00000004050472a4 */ /* 0x002fe2000f8e02ff */
[----:B0-----:R-:W-:-:S05]  /*0070*/  IMAD R13, R12, UR6, R13 ;  /* 0x000000060c0d7c24 */ /* 0x001fca000f8e020d */
[----:B--2---:R-:W-:-:S05]  /*0080*/  IMAD R0, R4, UR4, RZ ;  /* 0x0000000404007c24 */ /* 0x004fca000f8e02ff */
[----:B------:R-:W-:-:S13]  /*0090*/  ISETP.GE.AND P0, PT, R13, R0, PT ;  /* 0x000000000d00720c */ /* 0x000fda0003f06270 */
[----:B------:R-:W-:Y:S05]  /*00a0*/  @P0 EXIT ;  /* 0x000000000000094d */ /* 0x000fea0003800000 */
[----:B------:R-:W-:Y:S01]  /*00b0*/  IMAD R4, R4, UR5, RZ ;  /* 0x0000000504047c24 */ /* 0x000fe2000f8e02ff */
[----:B------:R-:W0:Y:S01]  /*00c0*/  LDC R6, c[0x0][0x390] ;  /* 0x0000e400ff067b82 */ /* 0x000e220000000800 */
[----:B------:R-:W1:Y:S01]  /*00d0*/  LDCU UR4, c[0x0][0x370] ;  /* 0x00006e00ff0477ac */ /* 0x000e620008000800 */
[----:B------:R-:W-:Y:S02]  /*00e0*/  ISETP.NE.AND P0, PT, RZ, UR5, PT ;  /* 0x00000005ff007c0c */ /* 0x000fe4000bf05270 */
[----:B------:R-:W-:Y:S01]  /*00f0*/  IABS R5, R4 ;  /* 0x0000000400057213 */ /* 0x000fe20000000000 */
[----:B------:R-:W2:Y:S03]  /*0100*/  LDCU.64 UR6, c[0x0][0x358] ;  /* 0x00006b00ff0677ac */ /* 0x000ea60008000a00 */
[----:B------:R-:W3:Y:S01]  /*0110*/  I2F.RP R8, R5 ;  /* 0x0000000500087306 */ /* 0x000ee20000209400 */
[----:B------:R-:W4:Y:S08]  /*0120*/  LDC R7, c[0x0][0x38c] ;  /* 0x0000e300ff077b82 */ /* 0x000f300000000800 */
[----:B------:R-:W0:Y:S01]  /*0130*/  LDC.64 R2, c[0x0][0x380] ;  /* 0x0000e000ff027b82 */ /* 0x000e220000000a00 */
[----:B-1----:R-:W-:Y:S01]  /*0140*/  IMAD R12, R12, UR4, RZ ;  /* 0x000000040c0c7c24 */ /* 0x002fe2000f8e02ff */
[----:B---3--:R-:W1:Y:S02]  /*0150*/  MUFU.RCP R8, R8 ;  /* 0x0000000800087308 */ /* 0x008e640000001000 */
[----:B-1----:R-:W-:-:S06]  /*0160*/  VIADD R10, R8, 0xffffffe ;  /* 0x0ffffffe080a7836 */ /* 0x002fcc0000000000 */
[----:B------:R1:W3:Y:S02]  /*0170*/  F2I.FTZ.U32.TRUNC.NTZ R11, R10 ;  /* 0x0000000a000b7305 */ /* 0x0002e4000021f000 */
[----:B-1----:R-:W-:Y:S02]  /*0180*/  HFMA2 R10, -RZ, RZ, 0, 0 ;  /* 0x00000000ff0a7431 */ /* 0x002fe400000001ff */
[----:B---3--:R-:W-:-:S04]  /*0190*/  IMAD.MOV R14, RZ, RZ, -R11 ;  /* 0x000000ffff0e7224 */ /* 0x008fc800078e0a0b */
[----:B------:R-:W-:-:S04]  /*01a0*/  IMAD R9, R14, R5, RZ ;  /* 0x000000050e097224 */ /* 0x000fc800078e02ff */
[----:B------:R-:W-:Y:S01]  /*01b0*/  IMAD.HI.U32 R10, R11, R9, R10 ;  /* 0x000000090b0a7227 */ /* 0x000fe200078e000a */
[----:B0-2-4-:R-:W-:-:S07]  /*01c0*/  LOP3.LUT R11, RZ, UR5, RZ, 0x33, !PT ;  /* 0x00000005ff0b7c12 */ /* 0x015fce000f8e33ff */
.L_x_0:
[----:B------:R-:W-:Y:S02]  /*01d0*/  IABS R16, R6 ;  /* 0x0000000600107213 */ /* 0x000fe40000000000 */
[----:B0-----:R-:W-:Y:S02]  /*01e0*/  IABS R15, R13 ;  /* 0x0000000d000f7213 */ /* 0x001fe40000000000 */
[----:B------:R-:W0:Y:S08]  /*01f0*/  I2F.RP R14, R16 ;  /* 0x00000010000e7306 */ /* 0x000e300000209400 */
[----:B0-----:R-:W0:Y:S02]  /*0200*/  MUFU.RCP R14, R14 ;  /* 0x0000000e000e7308 */ /* 0x001e240000001000 */
[----:B0-----:R-:W-:Y:S01]  /*0210*/  VIADD R8, R14, 0xffffffe ;  /* 0x0ffffffe0e087836 */ /* 0x001fe20000000000 */
[----:B------:R-:W-:-:S05]  /*0220*/  IABS R14, R7 ;  /* 0x00000007000e7213 */ /* 0x000fca0000000000 */
[----:B------:R0:W1:Y:S02]  /*0230*/  F2I.FTZ.U32.TRUNC.NTZ R9, R8 ;  /* 0x0000000800097305 */ /* 0x000064000021f000 */
[----:B0-----:R-:W-:Y:S01]  /*0240*/  MOV R8, RZ ;  /* 0x000000ff00087202 */ /* 0x001fe20000000f00 */
[----:B-1----:R-:W-:-:S04]  /*0250*/  IMAD.MOV R17, RZ, RZ, -R9 ;  /* 0x000000ffff117224 */ /* 0x002fc800078e0a09 */
[----:B------:R-:W-:-:S04]  /*0260*/  IMAD R17, R17, R16, RZ ;  /* 0x0000001011117224 */ /* 0x000fc800078e02ff */
[----:B------:R-:W-:Y:S01]  /*0270*/  IMAD.HI.U32 R18, R9, R17, R8 ;  /* 0x0000001109127227 */ /* 0x000fe200078e0008 */
[----:B------:R-:W-:Y:S01]  /*0280*/  LOP3.LUT R8, R13, R6, RZ, 0x3c, !PT ;  /* 0x000000060d087212 */ /* 0x000fe200078e3cff */
[----:B------:R-:W0:Y:S03]  /*0290*/  I2F.RP R17, R14 ;  /* 0x0000000e00117306 */ /* 0x000e260000209400 */
[----:B------:R-:W-:Y:S01]  /*02a0*/  ISETP.GE.AND P3, PT, R8, RZ, PT ;  /* 0x000000ff0800720c */ /* 0x000fe20003f66270 */
[----:B------:R-:W-:Y:S01]  /*02b0*/  IMAD.HI.U32 R18, R18, R15, RZ ;  /* 0x0000000f12127227 */ /* 0x000fe200078e00ff */
[----:B------:R-:W-:-:S03]  /*02c0*/  MOV R8, RZ ;  /* 0x000000ff00087202 */ /* 0x000fc60000000f00 */
[----:B------:R-:W-:-:S04]  /*02d0*/  IMAD.MOV R9, RZ, RZ, -R18 ;  /* 0x000000ffff097224 */ /* 0x000fc800078e0a12 */
[C---:B------:R-:W-:Y:S01]  /*02e0*/  IMAD R9, R16.reuse, R9, R15 ;  /* 0x0000000910097224 */ /* 0x040fe200078e020f */
[----:B0-----:R-:W0:Y:S04]  /*02f0*/  MUFU.RCP R17, R17 ;  /* 0x0000001100117308 */ /* 0x001e280000001000 */
[----:B------:R-:W-:-:S13]  /*0300*/  ISETP.GT.U32.AND P2, PT, R16, R9, PT ;  /* 0x000000091000720c */ /* 0x000fda0003f44070 */
[----:B------:R-:W-:Y:S01]  /*0310*/  @!P2 IMAD.IADD R9, R9, 0x1, -R16 ;  /* 0x000000010909a824 */ /* 0x000fe200078e0a10 */
[----:B0-----:R-:W-:Y:S01]  /*0320*/  IADD3 R19, PT, PT, R17, 0xffffffe, RZ ;  /* 0x0ffffffe11137810 */ /* 0x001fe20007ffe0ff */
[----:B------:R-:W-:Y:S01]  /*0330*/  @!P2 VIADD R18, R18, 0x1 ;  /* 0x000000011212a836 */ /* 0x000fe20000000000 */
[----:B------:R-:W-:Y:S02]  /*0340*/  ISETP.NE.AND P2, PT, R6, RZ, PT ;  /* 0x000000ff0600720c */ /* 0x000fe40003f45270 */
[----:B------:R-:W-:Y:S02]  /*0350*/  ISETP.GE.U32.AND P1, PT, R9, R16, PT ;  /* 0x000000100900720c */ /* 0x000fe40003f26070 */
[----:B------:R-:W0:Y:S11]  /*0360*/  F2I.FTZ.U32.TRUNC.NTZ R9, R19 ;  /* 0x0000001300097305 */ /* 0x000e36000021f000 */
[----:B------:R-:W-:-:S02]  /*0370*/  @P1 VIADD R18, R18, 0x1 ;  /* 0x0000000112121836 */ /* 0x000fc40000000000 */
[----:B0-----:R-:W-:-:S03]  /*0380*/  IMAD.MOV R17, RZ, RZ, -R9 ;  /* 0x000000ffff117224 */ /* 0x001fc600078e0a09 */
[----:B------:R-:W-:Y:S02]  /*0390*/  MOV R16, R18 ;  /* 0x0000001200107202 */ /* 0x000fe40000000f00 */
[----:B------:R-:W-:Y:S01]  /*03a0*/  IABS R18, R4 ;  /* 0x0000000400127213 */ /* 0x000fe20000000000 */
[----:B------:R-:W-:Y:S02]  /*03b0*/  IMAD R17, R17, R14, RZ ;  /* 0x0000000e11117224 */ /* 0x000fe400078e02ff */
[----:B------:R-:W-:Y:S01]  /*03c0*/  @!P3 IMAD.MOV R16, RZ, RZ, -R16 ;  /* 0x000000ffff10b224 */ /* 0x000fe200078e0a10 */
[----:B------:R-:W-:Y:S01]  /*03d0*/  @!P2 LOP3.LUT R16, RZ, R6, RZ, 0x33, !PT ;  /* 0x00000006ff10a212 */ /* 0x000fe200078e33ff */
[----:B------:R-:W-:-:S03]  /*03e0*/  IMAD.HI.U32 R8, R9, R17, R8 ;  /* 0x0000001109087227 */ /* 0x000fc600078e0008 */
[----:B------:R-:W-:Y:S01]  /*03f0*/  IABS R19, R16 ;  /* 0x0000001000137213 */ /* 0x000fe20000000000 */
[----:B------:R-:W-:Y:S01]  /*0400*/  IMAD.MOV R18, RZ, RZ, -R18 ;  /* 0x000000ffff127224 */ /* 0x000fe200078e0a12 */
[----:B------:R-:W-:Y:S01]  /*0410*/  ISETP.GE.AND P5, PT, R16, RZ, PT ;  /* 0x000000ff1000720c */ /* 0x000fe20003fa6270 */
[----:B------:R-:W-:Y:S02]  /*0420*/  IMAD.MOV R16, RZ, RZ, -R16 ;  /* 0x000000ffff107224 */ /* 0x000fe400078e0a10 */
[----:B------:R-:W-:-:S04]  /*0430*/  IMAD.MOV.U32 R17, RZ, RZ, R19 ;  /* 0x000000ffff117224 */ /* 0x000fc800078e0013 */
[----:B------:R-:W-:-:S04]  /*0440*/  IMAD.HI.U32 R9, R8, R17, RZ ;  /* 0x0000001108097227 */ /* 0x000fc800078e00ff */
[----:B------:R-:W-:Y:S01]  /*0450*/  IMAD.HI.U32 R8, R10, R15, RZ ;  /* 0x0000000f0a087227 */ /* 0x000fe200078e00ff */
[----:B------:R-:W-:-:S03]  /*0460*/  IADD3 R9, PT, PT, -R9, RZ, RZ ;  /* 0x000000ff09097210 */ /* 0x000fc60007ffe1ff */
[----:B------:R-:W-:Y:S01]  /*0470*/  IMAD R18, R8, R18, R15 ;  /* 0x0000001208127224 */ /* 0x000fe200078e020f */
[----:B------:R-:W-:Y:S01]  /*0480*/  IABS R15, R4 ;  /* 0x00000004000f7213 */ /* 0x000fe20000000000 */
[----:B------:R-:W-:-:S03]  /*0490*/  IMAD R9, R14, R9, R17 ;  /* 0x000000090e097224 */ /* 0x000fc600078e0211 */
[----:B------:R-:W-:Y:S02]  /*04a0*/  ISETP.GT.U32.AND P4, PT, R5, R18, PT ;  /* 0x000000120500720c */ /* 0x000fe40003f84070 */
[----:B------:R-:W-:-:S11]  /*04b0*/  ISETP.GT.U32.AND P1, PT, R14, R9, PT ;  /* 0x000000090e00720c */ /* 0x000fd60003f24070 */
[----:B------:R-:W-:Y:S01]  /*04c0*/  @!P4 IMAD.IADD R18, R18, 0x1, -R15 ;  /* 0x000000011212c824 */ /* 0x000fe200078e0a0f */
[----:B------:R-:W-:Y:S01]  /*04d0*/  LOP3.LUT R15, R13, R4, RZ, 0x3c, !PT ;  /* 0x000000040d0f7212 */ /* 0x000fe200078e3cff */
[----:B------:R-:W-:Y:S01]  /*04e0*/  @!P4 VIADD R8, R8, 0x1 ;  /* 0x000000010808c836 */ /* 0x000fe20000000000 */
[----:B------:R-:W-:Y:S02]  /*04f0*/  @!P1 IADD3 R9, PT, PT, R9, -R14, RZ ;  /* 0x8000000e09099210 */ /* 0x000fe40007ffe0ff */
[----:B------:R-:W-:Y:S02]  /*0500*/  ISETP.GE.U32.AND P1, PT, R18, R5, PT ;  /* 0x000000051200720c */ /* 0x000fe40003f26070 */
[----:B------:R-:W-:Y:S02]  /*0510*/  ISETP.GT.U32.AND P3, PT, R14, R9, PT ;  /* 0x000000090e00720c */ /* 0x000fe40003f64070 */
[----:B------:R-:W-:Y:S02]  /*0520*/  ISETP.GE.AND P2, PT, R15, RZ, PT ;  /* 0x000000ff0f00720c */ /* 0x000fe40003f46270 */
[----:B------:R-:W-:-:S07]  /*0530*/  ISETP.NE.AND P4, PT, R4, RZ, PT ;  /* 0x000000ff0400720c */ /* 0x000fce0003f85270 */
[----:B------:R-:W-:Y:S02]  /*0540*/  @P1 IADD3 R8, PT, PT, R8, 0x1, RZ ;  /* 0x0000000108081810 */ /* 0x000fe40007ffe0ff */
[----:B------:R-:W-:Y:S02]  /*0550*/  @!P3 IMAD.IADD R9, R9, 0x1, -R14 ;  /* 0x000000010909b824 */ /* 0x000fe400078e0a0e */
[----:B------:R-:W-:-:S03]  /*0560*/  MOV R14, R8 ;  /* 0x00000008000e7202 */ /* 0x000fc60000000f00 */
[----:B------:R-:W-:Y:S02]  /*0570*/  @!P5 IADD3 R9, PT, PT, -R9, RZ, RZ ;  /* 0x000000ff0909d210 */ /* 0x000fe40007ffe1ff */
[----:B------:R-:W-:Y:S01]  /*0580*/  @!P2 IMAD.MOV R14, RZ, RZ, -R14 ;  /* 0x000000ffff0ea224 */ /* 0x000fe200078e0a0e */
[----:B------:R-:W-:Y:S02]  /*0590*/  @!P4 LOP3.LUT R14, RZ, R4, RZ, 0x33, !PT ;  /* 0x00000004ff0ec212 */ /* 0x000fe400078e33ff */
[----:B------:R-:W-:Y:S01]  /*05a0*/  SEL R8, R11, R9, !P0 ;  /* 0x000000090b087207 */ /* 0x000fe20004000000 */
[----:B------:R-:W-:-:S04]  /*05b0*/  IMAD R9, R6, R16, R13 ;  /* 0x0000001006097224 */ /* 0x000fc800078e020d */
[----:B------:R-:W-:-:S04]  /*05c0*/  IMAD R8, R14, R7, R8 ;  /* 0x000000070e087224 */ /* 0x000fc800078e0208 */
[----:B------:R-:W-:-:S04]  /*05d0*/  IMAD R9, R8, R6, R9 ;  /* 0x0000000608097224 */ /* 0x000fc800078e0209 */
[----:B------:R-:W-:-:S05]  /*05e0*/  IMAD.WIDE R8, R9, 0x4, R2 ;  /* 0x0000000409087825 */ /* 0x000fca00078e0202 */
[----:B------:R-:W2:Y:S01]  /*05f0*/  LDG.E R14, desc[UR6][R8.64] ;  /* 0x00000006080e7981 */ /* 0x000ea2000c1e1900 */
[----:B------:R-:W-:-:S04]  /*0600*/  IADD3 R13, PT, PT, R12, R13, RZ ;  /* 0x0000000d0c0d7210 */ /* 0x000fc80007ffe0ff */
[----:B------:R-:W-:Y:S02]  /*0610*/  ISETP.GE.AND P1, PT, R13, R0, PT ;  /* 0x000000000d00720c */ /* 0x000fe40003f26270 */
[----:B--2---:R-:W-:-:S05]  /*0620*/  FMNMX R15, RZ, R14, !PT ;  /* 0x0000000eff0f7209 */ /* 0x004fca0007800000 */
[----:B------:R0:W-:Y:S06]  /*0630*/  STG.E desc[UR6][R8.64], R15 ;  /* 0x0000000f08007986 */ /* 0x0001ec000c101906 */
[----:B------:R-:W-:Y:S05]  /*0640*/  @!P1 BRA `(.L_x_0) ;  /* 0xfffffff800e09947 */ /* 0x000fea000383ffff */
[----:B------:R-:W-:Y:S05]  /*0650*/  EXIT ;  /* 0x000000000000794d */ /* 0x000fea0003800000 */
.L_x_1:
[----:B------:R-:W-:-:S00]  /*0660*/  BRA `(.L_x_1) ;  /* 0xfffffffc00fc7947 */ /* 0x000fc0000383ffff */
[----:B------:R-:W-:-:S00]  /*0670*/  NOP ;  /* 0x0000000000007918 */ /* 0x000fc00000000000 */
        /* <DEDUP_REMOVED lines=8> */
.L_x_18:


//--------------------- .text._Z14padding_kernelPfS_iiiiii --------------------------
	.section	.text._Z14padding_kernelPfS_iiiiii,"ax",@progbits
	.align	128
        .global         _Z14padding_kernelPfS_iiiiii
        .type           _Z14padding_kernelPfS_iiiiii,@function
        .size           _Z14padding_kernelPfS_iiiiii,(.L_x_19 - _Z14padding_kernelPfS_iiiiii)
        .other          _Z14padding_kernelPfS_iiiiii,@"STO_CUDA_ENTRY STV_DEFAULT"
_Z14padding_kernelPfS_iiiiii:
.text._Z14padding_kernelPfS_iiiiii:
[----:B------:R-:W-:Y:S01]  /*0000*/  LDC R1, c[0x0][0x37c] ;  /* 0x0000df00ff017b82 */ /* 0x000fe20000000800 */
[----:B------:R-:W0:Y:S07]  /*0010*/  S2R R0, SR_TID.X ;  /* 0x0000000000007919 */ /* 0x000e2e0000002100 */
[----:B------:R-:W1:Y:S08]  /*0020*/  LDC.64 R2, c[0x0][0x390] ;  /* 0x0000e400ff027b82 */ /* 0x000e700000000a00 */
[----:B------:R-:W0:Y:S08]  /*0030*/  S2UR UR4, SR_CTAID.X ;  /* 0x00000000000479c3 */ /* 0x000e300000002500 */
[----:B------:R-:W0:Y:S08]  /*0040*/  LDC R11, c[0x0][0x360] ;  /* 0x0000d800ff0b7b82 */ /* 0x000e300000000800 */
[----:B------:R-:W2:Y:S01]  /*0050*/  LDC R10, c[0x0][0x398] ;  /* 0x0000e600ff0a7b82 */ /* 0x000ea20000000800 */
[----:B-1----:R-:W-:-:S02]  /*0060*/  IMAD R5, R3, R2, RZ ;  /* 0x0000000203057224 */ /* 0x002fc400078e02ff */
[----:B0-----:R-:W-:Y:S02]  /*0070*/  IMAD R11, R11, UR4, R0 ;  /* 0x000000040b0b7c24 */ /* 0x001fe4000f8e0200 */
[----:B--2---:R-:W-:-:S05]  /*0080*/  IMAD R0, R5, R10, RZ ;  /* 0x0000000a05007224 */ /* 0x004fca00078e02ff */
[----:B------:R-:W-:-:S13]  /*0090*/  ISETP.GE.AND P0, PT, R11, R0, PT ;  /* 0x000000000b00720c */ /* 0x000fda0003f06270 */
[----:B------:R-:W-:Y:S05]  /*00a0*/  @P0 EXIT ;  /* 0x000000000000094d */ /* 0x000fea0003800000 */
[-C--:B------:R-:W-:Y:S01]  /*00b0*/  IABS R6, R10.reuse ;  /* 0x0000000a00067213 */ /* 0x080fe20000000000 */
[----:B------:R-:W-:Y:S01]  /*00c0*/  IMAD R12, R3, R10, RZ ;  /* 0x0000000a030c7224 */ /* 0x000fe200078e02ff */
[----:B------:R-:W-:Y:S01]  /*00d0*/  IABS R13, R2 ;  /* 0x00000002000d7213 */ /* 0x000fe20000000000 */
[----:B------:R-:W0:Y:S01]  /*00e0*/  LDCU.64 UR4, c[0x0][0x358] ;  /* 0x00006b00ff0477ac */ /* 0x000e220008000a00 */
[----:B------:R-:W1:Y:S01]  /*00f0*/  I2F.RP R9, R6 ;  /* 0x0000000600097306 */ /* 0x000e620000209400 */
[----:B------:R-:W-:Y:S02]  /*0100*/  IABS R14, R0 ;  /* 0x00000000000e7213 */ /* 0x000fe40000000000 */
[-C--:B------:R-:W-:Y:S01]  /*0110*/  IABS R8, R12.reuse ;  /* 0x0000000c00087213 */ /* 0x080fe20000000000 */
[----:B------:R-:W2:Y:S01]  /*0120*/  LDCU.64 UR8, c[0x0][0x3a0] ;  /* 0x00007400ff0877ac */ /* 0x000ea20008000a00 */
[----:B------:R-:W-:Y:S02]  /*0130*/  IABS R15, R3 ;  /* 0x00000003000f7213 */ /* 0x000fe40000000000 */
[----:B------:R-:W-:Y:S01]  /*0140*/  IABS R21, R12 ;  /* 0x0000000c00157213 */ /* 0x000fe20000000000 */
[----:B------:R-:W3:Y:S01]  /*0150*/  I2F.RP R7, R8 ;  /* 0x0000000800077306 */ /* 0x000ee20000209400 */
[----:B------:R-:W-:Y:S01]  /*0160*/  ISETP.NE.AND P4, PT, R10, RZ, PT ;  /* 0x000000ff0a00720c */ /* 0x000fe20003f85270 */
[----:B------:R-:W4:Y:S02]  /*0170*/  LDCU UR6, c[0x0][0x39c] ;  /* 0x00007380ff0677ac */ /* 0x000f240008000800 */
[----:B------:R-:W-:-:S04]  /*0180*/  IMAD.MOV R21, RZ, RZ, -R21 ;  /* 0x000000ffff157224 */ /* 0x000fc800078e0a15 */
[----:B-1----:R-:W1:Y:S08]  /*0190*/  MUFU.RCP R9, R9 ;  /* 0x0000000900097308 */ /* 0x002e700000001000 */
[----:B---3--:R-:W3:Y:S08]  /*01a0*/  MUFU.RCP R7, R7 ;  /* 0x0000000700077308 */ /* 0x008ef00000001000 */
[----:B------:R-:W-:Y:S01]  /*01b0*/  I2F.RP R16, R13 ;  /* 0x0000000d00107306 */ /* 0x000fe20000209400 */
[----:B-1----:R-:W-:-:S07]  /*01c0*/  VIADD R17, R9, 0xffffffe ;  /* 0x0ffffffe09117836 */ /* 0x002fce0000000000 */
[----:B------:R-:W1:Y:S01]  /*01d0*/  F2I.FTZ.U32.TRUNC.NTZ R17, R17 ;  /* 0x0000001100117305 */ /* 0x000e62000021f000 */
[----:B---3--:R-:W-:-:S07]  /*01e0*/  VIADD R4, R7, 0xffffffe ;  /* 0x0ffffffe07047836 */ /* 0x008fce0000000000 */
[----:B------:R3:W5:Y:S01]  /*01f0*/  F2I.FTZ.U32.TRUNC.NTZ R5, R4 ;  /* 0x0000000400057305 */ /* 0x000762000021f000 */
[----:B-1----:R-:W-:-:S07]  /*0200*/  IADD3 R9, PT, PT, RZ, -R17, RZ ;  /* 0x80000011ff097210 */ /* 0x002fce0007ffe0ff */
[----:B------:R1:W0:Y:S01]  /*0210*/  MUFU.RCP R7, R16 ;  /* 0x0000001000077308 */ /* 0x0002220000001000 */
[----:B---3--:R-:W-:Y:S02]  /*0220*/  HFMA2 R4, -RZ, RZ, 0, 0 ;  /* 0x00000000ff047431 */ /* 0x008fe400000001ff */
[----:B------:R-:W-:Y:S02]  /*0230*/  IMAD R9, R9, R6, RZ ;  /* 0x0000000609097224 */ /* 0x000fe400078e02ff */
[----:B-----5:R-:W-:-:S03]  /*0240*/  IMAD.MOV R19, RZ, RZ, -R5 ;  /* 0x000000ffff137224 */ /* 0x020fc600078e0a05 */
[----:B------:R-:W3:Y:S01]  /*0250*/  I2F.RP R20, R14 ;  /* 0x0000000e00147306 */ /* 0x000ee20000209400 */
[----:B-1----:R-:W-:-:S04]  /*0260*/  IMAD.MOV.U32 R16, RZ, RZ, RZ ;  /* 0x000000ffff107224 */ /* 0x002fc800078e00ff */
[----:B------:R-:W-:-:S03]  /*0270*/  IMAD.HI.U32 R18, R17, R9, R16 ;  /* 0x0000000911127227 */ /* 0x000fc600078e0010 */
[----:B------:R-:W1:Y:S01]  /*0280*/  I2F.RP R9, R15 ;  /* 0x0000000f00097306 */ /* 0x000e620000209400 */
[----:B------:R-:W-:Y:S01]  /*0290*/  IMAD R17, R19, R8, RZ ;  /* 0x0000000813117224 */ /* 0x000fe200078e02ff */
[----:B------:R-:W-:-:S03]  /*02a0*/  IABS R19, R11 ;  /* 0x0000000b00137213 */ /* 0x000fc60000000000 */
[----:B------:R-:W-:Y:S01]  /*02b0*/  IMAD.HI.U32 R4, R5, R17, R4 ;  /* 0x0000001105047227 */ /* 0x000fe200078e0004 */
[----:B0-----:R-:W-:Y:S02]  /*02c0*/  IADD3 R5, PT, PT, R7, 0xffffffe, RZ ;  /* 0x0ffffffe07057810 */ /* 0x001fe40007ffe0ff */
[----:B---3--:R-:W0:Y:S01]  /*02d0*/  MUFU.RCP R20, R20 ;  /* 0x0000001400147308 */ /* 0x008e220000001000 */
[----:B------:R-:W-:-:S04]  /*02e0*/  IMAD.MOV.U32 R17, RZ, RZ, R19 ;  /* 0x000000ffff117224 */ /* 0x000fc800078e0013 */
[-C--:B------:R-:W-:Y:S01]  /*02f0*/  IMAD.HI.U32 R16, R4, R17.reuse, RZ ;  /* 0x0000001104107227 */ /* 0x080fe200078e00ff */
[----:B------:R-:W-:Y:S02]  /*0300*/  LOP3.LUT R4, R11, R12, RZ, 0x3c, !PT ;  /* 0x0000000c0b047212 */ /* 0x000fe400078e3cff */
[----:B-1----:R-:W-:Y:S01]  /*0310*/  MUFU.RCP R9, R9 ;  /* 0x0000000900097308 */ /* 0x002fe20000001000 */
[----:B------:R-:W-:Y:S01]  /*0320*/  IMAD.HI.U32 R18, R18, R17, RZ ;  /* 0x0000001112127227 */ /* 0x000fe200078e00ff */
[----:B------:R-:W-:-:S03]  /*0330*/  ISETP.GE.AND P3, PT, R4, RZ, PT ;  /* 0x000000ff0400720c */ /* 0x000fc60003f66270 */
[--C-:B------:R-:W-:Y:S02]  /*0340*/  IMAD R21, R16, R21, R17.reuse ;  /* 0x0000001510157224 */ /* 0x100fe400078e0211 */
[----:B------:R-:W-:Y:S01]  /*0350*/  IMAD.MOV R19, RZ, RZ, -R18 ;  /* 0x000000ffff137224 */ /* 0x000fe200078e0a12 */
[----:B------:R-:W1:Y:S01]  /*0360*/  F2I.FTZ.U32.TRUNC.NTZ R5, R5 ;  /* 0x0000000500057305 */ /* 0x000e62000021f000 */
[----:B0-----:R-:W-:Y:S01]  /*0370*/  IADD3 R20, PT, PT, R20, 0xffffffe, RZ ;  /* 0x0ffffffe14147810 */ /* 0x001fe20007ffe0ff */
[----:B------:R-:W-:Y:S01]  /*0380*/  IMAD.MOV.U32 R4, RZ, RZ, RZ ;  /* 0x000000ffff047224 */ /* 0x000fe200078e00ff */
[----:B------:R-:W-:Y:S01]  /*0390*/  ISETP.GT.U32.AND P5, PT, R8, R21, PT ;  /* 0x000000150800720c */ /* 0x000fe20003fa4070 */
[----:B------:R-:W-:-:S04]  /*03a0*/  IMAD R19, R6, R19, R17 ;  /* 0x0000001306137224 */ /* 0x000fc800078e0211 */
[----:B------:R-:W0:Y:S01]  /*03b0*/  F2I.FTZ.U32.TRUNC.NTZ R7, R20 ;  /* 0x0000001400077305 */ /* 0x000e22000021f000 */
[----:B------:R-:W-:Y:S02]  /*03c0*/  ISETP.GT.U32.AND P6, PT, R6, R19, PT ;  /* 0x000000130600720c */ /* 0x000fe40003fc4070 */
[----:B-1----:R-:W-:-:S05]  /*03d0*/  IADD3 R22, PT, PT, RZ, -R5, RZ ;  /* 0x80000005ff167210 */ /* 0x002fca0007ffe0ff */
[----:B------:R-:W-:Y:S02]  /*03e0*/  @!P5 IMAD.IADD R21, R21, 0x1, -R8 ;  /* 0x000000011515d824 */ /* 0x000fe400078e0a08 */
[----:B------:R-:W-:Y:S01]  /*03f0*/  @!P5 VIADD R16, R16, 0x1 ;  /* 0x000000011010d836 */ /* 0x000fe20000000000 */
[----:B------:R-:W-:Y:S02]  /*0400*/  ISETP.NE.AND P5, PT, R12, RZ, PT ;  /* 0x000000ff0c00720c */ /* 0x000fe40003fa5270 */
[----:B------:R-:W-:Y:S01]  /*0410*/  ISETP.GE.U32.AND P0, PT, R21, R8, PT ;  /* 0x000000081500720c */ /* 0x000fe20003f06070 */
[----:B------:R-:W-:Y:S01]  /*0420*/  VIADD R21, R9, 0xffffffe ;  /* 0x0ffffffe09157836 */ /* 0x000fe20000000000 */
[----:B------:R-:W-:Y:S02]  /*0430*/  @!P6 IADD3 R19, PT, PT, R19, -R6, RZ ;  /* 0x800000061313e210 */ /* 0x000fe40007ffe0ff */
[----:B------:R-:W-:Y:S01]  /*0440*/  LOP3.LUT R8, R11, R10, RZ, 0x3c, !PT ;  /* 0x0000000a0b087212 */ /* 0x000fe200078e3cff */
[----:B------:R-:W1:Y:S01]  /*0450*/  F2I.FTZ.U32.TRUNC.NTZ R9, R21 ;  /* 0x0000001500097305 */ /* 0x000e62000021f000 */
[----:B------:R-:W-:Y:S01]  /*0460*/  ISETP.GE.U32.AND P1, PT, R19, R6, PT ;  /* 0x000000061300720c */ /* 0x000fe20003f26070 */
[----:B------:R-:W-:Y:S01]  /*0470*/  IMAD R19, R22, R13, RZ ;  /* 0x0000000d16137224 */ /* 0x000fe200078e02ff */
[----:B------:R-:W-:-:S02]  /*0480*/  ISETP.GE.AND P2, PT, R8, RZ, PT ;  /* 0x000000ff0800720c */ /* 0x000fc40003f46270 */
[----:B------:R-:W-:Y:S01]  /*0490*/  @!P6 IADD3 R18, PT, PT, R18, 0x1, RZ ;  /* 0x000000011212e810 */ /* 0x000fe20007ffe0ff */
[----:B------:R-:W-:Y:S01]  /*04a0*/  IMAD.HI.U32 R4, R5, R19, R4 ;  /* 0x0000001305047227 */ /* 0x000fe200078e0004 */
[----:B0-----:R-:W-:Y:S02]  /*04b0*/  IADD3 R5, PT, PT, RZ, -R7, RZ ;  /* 0x80000007ff057210 */ /* 0x001fe40007ffe0ff */
[----:B------:R-:W-:Y:S01]  /*04c0*/  MOV R6, RZ ;  /* 0x000000ff00067202 */ /* 0x000fe20000000f00 */
[----:B------:R-:W-:Y:S02]  /*04d0*/  @P0 VIADD R16, R16, 0x1 ;  /* 0x0000000110100836 */ /* 0x000fe40000000000 */
[----:B------:R-:W-:Y:S02]  /*04e0*/  IMAD R5, R5, R14, RZ ;  /* 0x0000000e05057224 */ /* 0x000fe400078e02ff */
[----:B------:R-:W-:Y:S01]  /*04f0*/  @P1 IADD3 R18, PT, PT, R18, 0x1, RZ ;  /* 0x0000000112121810 */ /* 0x000fe20007ffe0ff */
[----:B-1----:R-:W-:-:S02]  /*0500*/  IMAD.MOV R8, RZ, RZ, -R9 ;  /* 0x000000ffff087224 */ /* 0x002fc400078e0a09 */
[----:B------:R-:W-:Y:S01]  /*0510*/  @!P3 IMAD.MOV R16, RZ, RZ, -R16 ;  /* 0x000000ffff10b224 */ /* 0x000fe200078e0a10 */
[----:B------:R-:W-:Y:S01]  /*0520*/  @!P2 IADD3 R18, PT, PT, -R18, RZ, RZ ;  /* 0x000000ff1212a210 */ /* 0x000fe20007ffe1ff */
[----:B------:R-:W-:Y:S01]  /*0530*/  IMAD.HI.U32 R6, R7, R5, R6 ;  /* 0x0000000507067227 */ /* 0x000fe200078e0006 */
[----:B------:R-:W-:Y:S02]  /*0540*/  @!P5 LOP3.LUT R16, RZ, R12, RZ, 0x33, !PT ;  /* 0x0000000cff10d212 */ /* 0x000fe400078e33ff */
[----:B------:R-:W-:Y:S01]  /*0550*/  @!P4 LOP3.LUT R18, RZ, R10, RZ, 0x33, !PT ;  /* 0x0000000aff12c212 */ /* 0x000fe200078e33ff */
[----:B------:R-:W-:Y:S01]  /*0560*/  IMAD R5, R8, R15, RZ ;  /* 0x0000000f08057224 */ /* 0x000fe200078e02ff */
[----:B------:R-:W-:Y:S01]  /*0570*/  IABS R7, R0 ;  /* 0x0000000000077213 */ /* 0x000fe20000000000 */
[----:B------:R-:W-:Y:S01]  /*0580*/  IMAD.MOV.U32 R8, RZ, RZ, RZ ;  /* 0x000000ffff087224 */ /* 0x000fe200078e00ff */
[----:B------:R-:W-:Y:S01]  /*0590*/  IABS R19, R16 ;  /* 0x0000001000137213 */ /* 0x000fe20000000000 */
[----:B------:R-:W-:Y:S01]  /*05a0*/  IMAD.HI.U32 R6, R6, R17, RZ ;  /* 0x0000001106067227 */ /* 0x000fe200078e00ff */
[----:B------:R-:W-:-:S02]  /*05b0*/  IABS R20, R18 ;  /* 0x0000001200147213 */ /* 0x000fc40000000000 */
[----:B------:R-:W-:Y:S01]  /*05c0*/  ISETP.GE.AND P6, PT, R16, RZ, PT ;  /* 0x000000ff1000720c */ /* 0x000fe20003fc6270 */
[----:B------:R-:W-:Y:S01]  /*05d0*/  IMAD.HI.U32 R8, R9, R5, R8 ;  /* 0x0000000509087227 */ /* 0x000fe200078e0008 */
[----:B------:R-:W-:Y:S02]  /*05e0*/  IADD3 R5, PT, PT, RZ, -R7, RZ ;  /* 0x80000007ff057210 */ /* 0x000fe40007ffe0ff */
[----:B------:R-:W-:Y:S01]  /*05f0*/  MOV R9, R20 ;  /* 0x0000001400097202 */ /* 0x000fe20000000f00 */
[----:B------:R-:W-:Y:S01]  /*0600*/  IMAD.MOV.U32 R7, RZ, RZ, R19 ;  /* 0x000000ffff077224 */ /* 0x000fe200078e0013 */
[----:B------:R-:W-:Y:S01]  /*0610*/  ISETP.GE.AND P5, PT, R18, RZ, PT ;  /* 0x000000ff1200720c */ /* 0x000fe20003fa6270 */
[----:B------:R-:W-:Y:S01]  /*0620*/  IMAD R17, R6, R5, R17 ;  /* 0x0000000506117224 */ /* 0x000fe200078e0211 */
[----:B------:R-:W-:Y:S01]  /*0630*/  LOP3.LUT R5, R11, R0, RZ, 0x3c, !PT ;  /* 0x000000000b057212 */ /* 0x000fe200078e3cff */
[----:B------:R-:W-:-:S03]  /*0640*/  IMAD.HI.U32 R4, R4, R7, RZ ;  /* 0x0000000704047227 */ /* 0x000fc600078e00ff */
[----:B------:R-:W-:Y:S01]  /*0650*/  ISETP.GT.U32.AND P3, PT, R14, R17, PT ;  /* 0x000000110e00720c */ /* 0x000fe20003f64070 */
[----:B------:R-:W-:-:S04]  /*0660*/  IMAD.HI.U32 R8, R8, R9, RZ ;  /* 0x0000000908087227 */ /* 0x000fc800078e00ff */
[----:B------:R-:W-:Y:S01]  /*0670*/  IMAD.MOV R4, RZ, RZ, -R4 ;  /* 0x000000ffff047224 */ /* 0x000fe200078e0a04 */
[----:B------:R-:W-:Y:S01]  /*0680*/  IADD3 R8, PT, PT, -R8, RZ, RZ ;  /* 0x000000ff08087210 */ /* 0x000fe20007ffe1ff */
[----:B------:R-:W-:Y:S02]  /*0690*/  IMAD.MOV R18, RZ, RZ, -R18 ;  /* 0x000000ffff127224 */ /* 0x000fe400078e0a12 */
[----:B------:R-:W-:Y:S02]  /*06a0*/  IMAD R4, R13, R4, R7 ;  /* 0x000000040d047224 */ /* 0x000fe400078e0207 */
[----:B------:R-:W-:Y:S02]  /*06b0*/  IMAD R8, R15, R8, R9 ;  /* 0x000000080f087224 */ /* 0x000fe400078e0209 */
[----:B------:R-:W-:Y:S01]  /*06c0*/  @!P3 IMAD.IADD R17, R17, 0x1, -R14 ;  /* 0x000000011111b824 */ /* 0x000fe200078e0a0e */
[----:B------:R-:W-:Y:S01]  /*06d0*/  ISETP.GT.U32.AND P0, PT, R13, R4, PT ;  /* 0x000000040d00720c */ /* 0x000fe20003f04070 */
[----:B------:R-:W-:Y:S01]  /*06e0*/  IMAD R11, R10, R18, R11 ;  /* 0x000000120a0b7224 */ /* 0x000fe200078e020b */
[----:B------:R-:W-:-:S02]  /*06f0*/  ISETP.GT.U32.AND P1, PT, R15, R8, PT ;  /* 0x000000080f00720c */ /* 0x000fc40003f24070 */
[----:B------:R-:W-:Y:S02]  /*0700*/  ISETP.GE.U32.AND P4, PT, R17, R14, PT ;  /* 0x0000000e1100720c */ /* 0x000fe40003f86070 */
[----:B------:R-:W-:Y:S02]  /*0710*/  @!P3 IADD3 R6, PT, PT, R6, 0x1, RZ ;  /* 0x000000010606b810 */ /* 0x000fe40007ffe0ff */
[----:B------:R-:W-:-:S05]  /*0720*/  ISETP.NE.AND P3, PT, R0, RZ, PT ;  /* 0x000000ff0000720c */ /* 0x000fca0003f65270 */
[----:B------:R-:W-:Y:S02]  /*0730*/  @!P0 IADD3 R4, PT, PT, R4, -R13, RZ ;  /* 0x8000000d04048210 */ /* 0x000fe40007ffe0ff */
[----:B------:R-:W-:Y:S01]  /*0740*/  @!P1 IMAD.IADD R8, R8, 0x1, -R15 ;  /* 0x0000000108089824 */ /* 0x000fe200078e0a0f */
[----:B------:R-:W-:Y:S01]  /*0750*/  ISETP.GE.AND P0, PT, R5, RZ, PT ;  /* 0x000000ff0500720c */ /* 0x000fe20003f06270 */
[----:B------:R-:W-:Y:S01]  /*0760*/  @P4 VIADD R6, R6, 0x1 ;  /* 0x0000000106064836 */ /* 0x000fe20000000000 */
[----:B------:R-:W-:Y:S02]  /*0770*/  ISETP.GT.U32.AND P1, PT, R13, R4, PT ;  /* 0x000000040d00720c */ /* 0x000fe40003f24070 */
[----:B------:R-:W-:Y:S02]  /*0780*/  ISETP.GT.U32.AND P2, PT, R15, R8, PT ;  /* 0x000000080f00720c */ /* 0x000fe40003f44070 */
[----:B------:R-:W-:Y:S02]  /*0790*/  MOV R9, R6 ;  /* 0x0000000600097202 */ /* 0x000fe40000000f00 */
[----:B------:R-:W-:-:S05]  /*07a0*/  ISETP.NE.AND P4, PT, R2, RZ, PT ;  /* 0x000000ff0200720c */ /* 0x000fca0003f85270 */
[----:B------:R-:W-:Y:S01]  /*07b0*/  @!P0 IMAD.MOV R9, RZ, RZ, -R9 ;  /* 0x000000ffff098224 */ /* 0x000fe200078e0a09 */
[----:B------:R-:W-:Y:S01]  /*07c0*/  ISETP.NE.AND P0, PT, R3, RZ, PT ;  /* 0x000000ff0300720c */ /* 0x000fe20003f05270 */
[----:B------:R-:W-:Y:S01]  /*07d0*/  @!P1 IMAD.IADD R4, R4, 0x1, -R13 ;  /* 0x0000000104049824 */ /* 0x000fe200078e0a0d */
[----:B------:R-:W-:Y:S02]  /*07e0*/  @!P3 LOP3.LUT R9, RZ, R0, RZ, 0x33, !PT ;  /* 0x00000000ff09b212 */ /* 0x000fe400078e33ff */
[----:B------:R-:W-:Y:S02]  /*07f0*/  @!P2 IADD3 R8, PT, PT, R8, -R15, RZ ;  /* 0x8000000f0808a210 */ /* 0x000fe40007ffe0ff */
[----:B------:R-:W-:Y:S01]  /*0800*/  MOV R13, R4 ;  /* 0x00000004000d7202 */ /* 0x000fe20000000f00 */
[----:B------:R-:W-:Y:S01]  /*0810*/  IMAD R7, R0, R9, RZ ;  /* 0x0000000900077224 */ /* 0x000fe200078e02ff */
[----:B------:R-:W0:Y:S01]  /*0820*/  LDC.64 R4, c[0x0][0x380] ;  /* 0x0000e000ff047b82 */ /* 0x000e220000000a00 */
[----:B------:R-:W-:-:S02]  /*0830*/  @!P5 IADD3 R8, PT, PT, -R8, RZ, RZ ;  /* 0x000000ff0808d210 */ /* 0x000fc40007ffe1ff */
[----:B------:R-:W-:Y:S01]  /*0840*/  @!P6 IMAD.MOV R13, RZ, RZ, -R13 ;  /* 0x000000ffff0de224 */ /* 0x000fe200078e0a0d */
[----:B------:R-:W-:Y:S02]  /*0850*/  @!P4 LOP3.LUT R13, RZ, R2, RZ, 0x33, !PT ;  /* 0x00000002ff0dc212 */ /* 0x000fe400078e33ff */
[----:B------:R-:W-:-:S03]  /*0860*/  @!P0 LOP3.LUT R8, RZ, R3, RZ, 0x33, !PT ;  /* 0x00000003ff088212 */ /* 0x000fc600078e33ff */
[----:B------:R-:W-:-:S04]  /*0870*/  IMAD R7, R12, R13, R7 ;  /* 0x0000000d0c077224 */ /* 0x000fc800078e0207 */
[----:B------:R-:W-:Y:S02]  /*0880*/  IMAD R10, R8, R10, R7 ;  /* 0x0000000a080a7224 */ /* 0x000fe400078e0207 */
[----:B------:R-:W1:Y:S03]  /*0890*/  LDC.64 R6, c[0x0][0x388] ;  /* 0x0000e200ff067b82 */ /* 0x000e660000000a00 */
[----:B------:R-:W-:-:S05]  /*08a0*/  IADD3 R3, PT, PT, R11, R10, RZ ;  /* 0x0000000a0b037210 */ /* 0x000fca0007ffe0ff */
[----:B0-----:R-:W-:-:S06]  /*08b0*/  IMAD.WIDE R4, R3, 0x4, R4 ;  /* 0x0000000403047825 */ /* 0x001fcc00078e0204 */
[----:B------:R-:W3:Y:S01]  /*08c0*/  LDG.E R5, desc[UR4][R4.64] ;  /* 0x0000000404057981 */ /* 0x000ee2000c1e1900 */
[----:B--2---:R-:W-:Y:S01]  /*08d0*/  VIADD R3, R8, UR9 ;  /* 0x0000000908037c36 */ /* 0x004fe20008000000 */
[----:B------:R-:W-:Y:S01]  /*08e0*/  IADD3 R11, PT, PT, R11, UR9, RZ ;  /* 0x000000090b0b7c10 */ /* 0x000fe2000fffe0ff */
[----:B------:R-:W-:-:S04]  /*08f0*/  IMAD R2, R9, R2, R13 ;  /* 0x0000000209027224 */ /* 0x000fc800078e020d */
[----:B----4-:R-:W-:-:S04]  /*0900*/  IMAD R2, R2, UR6, R3 ;  /* 0x0000000602027c24 */ /* 0x010fc8000f8e0203 */
[----:B------:R-:W-:-:S04]  /*0910*/  IMAD R3, R2, UR8, R11 ;  /* 0x0000000802037c24 */ /* 0x000fc8000f8e020b */
[----:B-1----:R-:W-:-:S05]  /*0920*/  IMAD.WIDE R2, R3, 0x4, R6 ;  /* 0x0000000403027825 */ /* 0x002fca00078e0206 */
[----:B---3--:R-:W-:Y:S01]  /*0930*/  STG.E desc[UR4][R2.64], R5 ;  /* 0x0000000502007986 */ /* 0x008fe2000c101904 */
[----:B------:R-:W-:Y:S05]  /*0940*/  EXIT ;  /* 0x000000000000794d */ /* 0x000fea0003800000 */
.L_x_2:
        /* <DEDUP_REMOVED lines=11> */
.L_x_19:


//--------------------- .text._Z15addition_kernelPfPKfiii --------------------------
	.section	.text._Z15addition_kernelPfPKfiii,"ax",@progbits
	.align	128
        .global         _Z15addition_kernelPfPKfiii
        .type           _Z15addition_kernelPfPKfiii,@function
        .size           _Z15addition_kernelPfPKfiii,(.L_x_20 - _Z15addition_kernelPfPKfiii)
        .other          _Z15addition_kernelPfPKfiii,@"STO_CUDA_ENTRY STV_DEFAULT"
_Z15addition_kernelPfPKfiii:
.text._Z15addition_kernelPfPKfiii:
[----:B------:R-:W-:Y:S01]  /*0000*/  LDC R1, c[0x0][0x37c] ;  /* 0x0000df00ff017b82 */ /* 0x000fe20000000800 */
[----:B------:R-:W0:Y:S01]  /*0010*/  S2R R3, SR_TID.X ;  /* 0x0000000000037919 */ /* 0x000e220000002100 */
[----:B------:R-:W1:Y:S06]  /*0020*/  LDCU.64 UR6, c[0x0][0x390] ;  /* 0x00007200ff0677ac */ /* 0x000e6c0008000a00 */
[----:B------:R-:W0:Y:S01]  /*0030*/  S2UR UR4, SR_CTAID.X ;  /* 0x00000000000479c3 */ /* 0x000e220000002500 */
[----:B------:R-:W2:Y:S07]  /*0040*/  LDCU UR8, c[0x0][0x398] ;  /* 0x00007300ff0877ac */ /* 0x000eae0008000800 */
[----:B------:R-:W0:Y:S01]  /*0050*/  LDC R2, c[0x0][0x360] ;  /* 0x0000d800ff027b82 */ /* 0x000e220000000800 */
[----:B------:R-:W3:Y:S01]  /*0060*/  LDCU UR5, c[0x0][0x370] ;  /* 0x00006e00ff0577ac */ /* 0x000ee20008000800 */
[----:B-1----:R-:W-:-:S04]  /*0070*/  IMAD.U32 R10, RZ, RZ, UR7 ;  /* 0x00000007ff0a7e24 */ /* 0x002fc8000f8e00ff */
[----:B------:R-:W-:-:S04]  /*0080*/  IMAD R0, R10, UR6, RZ ;  /* 0x000000060a007c24 */ /* 0x000fc8000f8e02ff */
[----:B--2---:R-:W-:Y:S02]  /*0090*/  IMAD R0, R0, UR8, RZ ;  /* 0x0000000800007c24 */ /* 0x004fe4000f8e02ff */
[C---:B0-----:R-:W-:Y:S02]  /*00a0*/  IMAD R26, R2.reuse, UR4, R3 ;  /* 0x00000004021a7c24 */ /* 0x041fe4000f8e0203 */
[----:B---3--:R-:W-:-:S03]  /*00b0*/  IMAD R2, R2, UR5, RZ ;  /* 0x0000000502027c24 */ /* 0x008fc6000f8e02ff */
[----:B------:R-:W-:-:S13]  /*00c0*/  ISETP.GE.AND P0, PT, R26, R0, PT ;  /* 0x000000001a00720c */ /* 0x000fda0003f06270 */
[----:B------:R-:W-:Y:S05]  /*00d0*/  @P0 EXIT ;  /* 0x000000000000094d */ /* 0x000fea0003800000 */
[----:B------:R-:W0:Y:S01]  /*00e0*/  I2F.U32.RP R8, R2 ;  /* 0x0000000200087306 */ /* 0x000e220000209000 */
[C---:B------:R-:W-:Y:S01]  /*00f0*/  IMAD.IADD R3, R2.reuse, 0x1, R26 ;  /* 0x0000000102037824 */ /* 0x040fe200078e021a */
[----:B------:R-:W-:Y:S01]  /*0100*/  IADD3 R9, PT, PT, RZ, -R2, RZ ;  /* 0x80000002ff097210 */ /* 0x000fe20007ffe0ff */
[----:B------:R-:W1:Y:S01]  /*0110*/  LDCU.64 UR4, c[0x0][0x358] ;  /* 0x00006b00ff0477ac */ /* 0x000e620008000a00 */
[----:B------:R-:W-:Y:S01]  /*0120*/  ISETP.NE.U32.AND P2, PT, R2, RZ, PT ;  /* 0x000000ff0200720c */ /* 0x000fe20003f45070 */
[----:B------:R-:W-:Y:S01]  /*0130*/  BSSY.RECONVERGENT B0, `(.L_x_3) ;  /* 0x0000078000007945 */ /* 0x000fe20003800200 */
[----:B------:R-:W-:Y:S01]  /*0140*/  ISETP.GE.AND P0, PT, R3, R0, PT ;  /* 0x000000000300720c */ /* 0x000fe20003f06270 */
[----:B------:R-:W2:Y:S01]  /*0150*/  LDCU UR6, c[0x0][0x394] ;  /* 0x00007280ff0677ac */ /* 0x000ea20008000800 */
[----:B------:R-:W-:Y:S02]  /*0160*/  VIMNMX R6, PT, PT, R0, R3, !PT ;  /* 0x0000000300067248 */ /* 0x000fe40007fe0100 */
[----:B------:R-:W-:-:S04]  /*0170*/  SEL R7, RZ, 0x1, P0 ;  /* 0x00000001ff077807 */ /* 0x000fc80000000000 */
[----:B------:R-:W-:Y:S01]  /*0180*/  IADD3 R3, PT, PT, R6, -R3, -R7 ;  /* 0x8000000306037210 */ /* 0x000fe20007ffe807 */
[----:B0-----:R-:W0:Y:S02]  /*0190*/  MUFU.RCP R8, R8 ;  /* 0x0000000800087308 */ /* 0x001e240000001000 */
[----:B0-----:R-:W-:-:S06]  /*01a0*/  VIADD R4, R8, 0xffffffe ;  /* 0x0ffffffe08047836 */ /* 0x001fcc0000000000 */
[----:B------:R0:W3:Y:S02]  /*01b0*/  F2I.FTZ.U32.TRUNC.NTZ R5, R4 ;  /* 0x0000000400057305 */ /* 0x0000e4000021f000 */
[----:B0-----:R-:W-:Y:S02]  /*01c0*/  IMAD.MOV.U32 R4, RZ, RZ, RZ ;  /* 0x000000ffff047224 */ /* 0x001fe400078e00ff */
[----:B---3--:R-:W-:-:S04]  /*01d0*/  IMAD R9, R9, R5, RZ ;  /* 0x0000000509097224 */ /* 0x008fc800078e02ff */
[----:B------:R-:W-:-:S06]  /*01e0*/  IMAD.HI.U32 R8, R5, R9, R4 ;  /* 0x0000000905087227 */ /* 0x000fcc00078e0004 */
[----:B------:R-:W-:-:S05]  /*01f0*/  IMAD.HI.U32 R8, R8, R3, RZ ;  /* 0x0000000308087227 */ /* 0x000fca00078e00ff */
[----:B------:R-:W-:-:S05]  /*0200*/  IADD3 R4, PT, PT, -R8, RZ, RZ ;  /* 0x000000ff08047210 */ /* 0x000fca0007ffe1ff */
[----:B------:R-:W-:-:S05]  /*0210*/  IMAD R3, R2, R4, R3 ;  /* 0x0000000402037224 */ /* 0x000fca00078e0203 */
[----:B------:R-:W-:-:S13]  /*0220*/  ISETP.GE.U32.AND P0, PT, R3, R2, PT ;  /* 0x000000020300720c */ /* 0x000fda0003f06070 */
[----:B------:R-:W-:Y:S02]  /*0230*/  @P0 IMAD.IADD R3, R3, 0x1, -R2 ;  /* 0x0000000103030824 */ /* 0x000fe400078e0a02 */
[----:B------:R-:W-:-:S03]  /*0240*/  @P0 VIADD R8, R8, 0x1 ;  /* 0x0000000108080836 */ /* 0x000fc60000000000 */
[----:B------:R-:W-:-:S13]  /*0250*/  ISETP.GE.U32.AND P1, PT, R3, R2, PT ;  /* 0x000000020300720c */ /* 0x000fda0003f26070 */
[----:B------:R-:W-:Y:S02]  /*0260*/  @P1 IADD3 R8, PT, PT, R8, 0x1, RZ ;  /* 0x0000000108081810 */ /* 0x000fe40007ffe0ff */
[----:B------:R-:W-:-:S05]  /*0270*/  @!P2 LOP3.LUT R8, RZ, R2, RZ, 0x33, !PT ;  /* 0x00000002ff08a212 */ /* 0x000fca00078e33ff */
[----:B------:R-:W-:-:S05]  /*0280*/  IMAD.IADD R8, R7, 0x1, R8 ;  /* 0x0000000107087824 */ /* 0x000fca00078e0208 */
[C---:B------:R-:W-:Y:S02]  /*0290*/  LOP3.LUT R3, R8.reuse, 0x3, RZ, 0xc0, !PT ;  /* 0x0000000308037812 */ /* 0x040fe400078ec0ff */
[----:B------:R-:W-:Y:S02]  /*02a0*/  ISETP.GE.U32.AND P0, PT, R8, 0x3, PT ;  /* 0x000000030800780c */ /* 0x000fe40003f06070 */
[----:B------:R-:W-:Y:S01]  /*02b0*/  ISETP.NE.AND P1, PT, R3, 0x3, PT ;  /* 0x000000030300780c */ /* 0x000fe20003f25270 */
[----:B------:R-:W-:-:S12]  /*02c0*/  IMAD R3, R10, UR8, RZ ;  /* 0x000000080a037c24 */ /* 0x000fd8000f8e02ff */
[----:B-12---:R-:W-:Y:S05]  /*02d0*/  @!P1 BRA `(.L_x_4) ;  /* 0x0000000400749947 */ /* 0x006fea0003800000 */
[----:B------:R-:W-:Y:S01]  /*02e0*/  IABS R11, R3 ;  /* 0x00000003000b7213 */ /* 0x000fe20000000000 */
[----:B------:R-:W0:Y:S01]  /*02f0*/  LDC R13, c[0x0][0x398] ;  /* 0x0000e600ff0d7b82 */ /* 0x000e220000000800 */
[----:B------:R-:W-:Y:S01]  /*0300*/  VIADD R8, R8, 0x1 ;  /* 0x0000000108087836 */ /* 0x000fe20000000000 */
[----:B------:R-:W-:Y:S01]  /*0310*/  ISETP.NE.AND P1, PT, R10, RZ, PT ;  /* 0x000000ff0a00720c */ /* 0x000fe20003f25270 */
[----:B------:R-:W1:Y:S03]  /*0320*/  I2F.RP R12, R11 ;  /* 0x0000000b000c7306 */ /* 0x000e660000209400 */
[----:B------:R-:W-:Y:S01]  /*0330*/  LOP3.LUT R15, R8, 0x3, RZ, 0xc0, !PT ;  /* 0x00000003080f7812 */ /* 0x000fe200078ec0ff */
[----:B------:R-:W-:Y:S01]  /*0340*/  IMAD.MOV.U32 R8, RZ, RZ, RZ ;  /* 0x000000ffff087224 */ /* 0x000fe200078e00ff */
[----:B------:R-:W2:Y:S02]  /*0350*/  LDC.64 R4, c[0x0][0x380] ;  /* 0x0000e000ff047b82 */ /* 0x000ea40000000a00 */
[----:B------:R-:W-:-:S06]  /*0360*/  IADD3 R15, PT, PT, -R15, RZ, RZ ;  /* 0x000000ff0f0f7210 */ /* 0x000fcc0007ffe1ff */
[----:B------:R-:W3:Y:S01]  /*0370*/  LDC.64 R6, c[0x0][0x388] ;  /* 0x0000e200ff067b82 */ /* 0x000ee20000000a00 */
[----:B-1----:R-:W1:Y:S02]  /*0380*/  MUFU.RCP R12, R12 ;  /* 0x0000000c000c7308 */ /* 0x002e640000001000 */
[----:B-1----:R-:W-:-:S06]  /*0390*/  VIADD R9, R12, 0xffffffe ;  /* 0x0ffffffe0c097836 */ /* 0x002fcc0000000000 */
[----:B------:R-:W1:Y:S02]  /*03a0*/  F2I.FTZ.U32.TRUNC.NTZ R9, R9 ;  /* 0x0000000900097305 */ /* 0x000e64000021f000 */
[----:B-1----:R-:W-:-:S05]  /*03b0*/  IADD3 R14, PT, PT, RZ, -R9, RZ ;  /* 0x80000009ff0e7210 */ /* 0x002fca0007ffe0ff */
[----:B------:R-:W-:Y:S01]  /*03c0*/  IMAD R17, R14, R11, RZ ;  /* 0x0000000b0e117224 */ /* 0x000fe200078e02ff */
[----:B------:R-:W-:-:S03]  /*03d0*/  LOP3.LUT R14, RZ, R10, RZ, 0x33, !PT ;  /* 0x0000000aff0e7212 */ /* 0x000fc600078e33ff */
[----:B0-23--:R-:W-:-:S07]  /*03e0*/  IMAD.HI.U32 R12, R9, R17, R8 ;  /* 0x00000011090c7227 */ /* 0x00dfce00078e0008 */
.L_x_5:
[----:B------:R-:W-:Y:S02]  /*03f0*/  IABS R18, R13 ;  /* 0x0000000d00127213 */ /* 0x000fe40000000000 */
[----:B------:R-:W-:Y:S02]  /*0400*/  MOV R10, UR6 ;  /* 0x00000006000a7c02 */ /* 0x000fe40008000f00 */
[----:B0-----:R-:W0:Y:S01]  /*0410*/  I2F.RP R16, R18 ;  /* 0x0000001200107306 */ /* 0x001e220000209400 */
[----:B------:R-:W-:-:S07]  /*0420*/  IABS R17, R26 ;  /* 0x0000001a00117213 */ /* 0x000fce0000000000 */
[----:B0-----:R-:W0:Y:S02]  /*0430*/  MUFU.RCP R16, R16 ;  /* 0x0000001000107308 */ /* 0x001e240000001000 */
[----:B0-----:R-:W-:Y:S01]  /*0440*/  VIADD R8, R16, 0xffffffe ;  /* 0x0ffffffe10087836 */ /* 0x001fe20000000000 */
[----:B------:R-:W-:-:S05]  /*0450*/  IABS R16, R10 ;  /* 0x0000000a00107213 */ /* 0x000fca0000000000 */
[----:B------:R0:W1:Y:S02]  /*0460*/  F2I.FTZ.U32.TRUNC.NTZ R9, R8 ;  /* 0x0000000800097305 */ /* 0x000064000021f000 */
[----:B0-----:R-:W-:Y:S02]  /*0470*/  IMAD.MOV.U32 R8, RZ, RZ, RZ ;  /* 0x000000ffff087224 */ /* 0x001fe400078e00ff */
[----:B-1----:R-:W-:-:S04]  /*0480*/  IMAD.MOV R19, RZ, RZ, -R9 ;  /* 0x000000ffff137224 */ /* 0x002fc800078e0a09 */
[----:B------:R-:W-:-:S04]  /*0490*/  IMAD R19, R19, R18, RZ ;  /* 0x0000001213137224 */ /* 0x000fc800078e02ff */
[----:B------:R-:W-:Y:S01]  /*04a0*/  IMAD.HI.U32 R20, R9, R19, R8 ;  /* 0x0000001309147227 */ /* 0x000fe200078e0008 */
[----:B------:R-:W-:Y:S01]  /*04b0*/  LOP3.LUT R8, R26, R13, RZ, 0x3c, !PT ;  /* 0x0000000d1a087212 */ /* 0x000fe200078e3cff */
[----:B------:R-:W0:Y:S03]  /*04c0*/  I2F.RP R19, R16 ;  /* 0x0000001000137306 */ /* 0x000e260000209400 */
[----:B------:R-:W-:Y:S01]  /*04d0*/  ISETP.GE.AND P4, PT, R8, RZ, PT ;  /* 0x000000ff0800720c */ /* 0x000fe20003f86270 */
[----:B------:R-:W-:-:S04]  /*04e0*/  IMAD.HI.U32 R20, R20, R17, RZ ;  /* 0x0000001114147227 */ /* 0x000fc800078e00ff */
[----:B------:R-:W-:Y:S02]  /*04f0*/  IMAD.MOV R9, RZ, RZ, -R20 ;  /* 0x000000ffff097224 */ /* 0x000fe400078e0a14 */
[----:B------:R-:W-:Y:S02]  /*0500*/  IMAD.MOV.U32 R8, RZ, RZ, RZ ;  /* 0x000000ffff087224 */ /* 0x000fe400078e00ff */
[C---:B------:R-:W-:Y:S01]  /*0510*/  IMAD R9, R18.reuse, R9, R17 ;  /* 0x0000000912097224 */ /* 0x040fe200078e0211 */
[----:B0-----:R-:W0:Y:S04]  /*0520*/  MUFU.RCP R19, R19 ;  /* 0x0000001300137308 */ /* 0x001e280000001000 */
[----:B------:R-:W-:-:S13]  /*0530*/  ISETP.GT.U32.AND P3, PT, R18, R9, PT ;  /* 0x000000091200720c */ /* 0x000fda0003f64070 */
[-C--:B------:R-:W-:Y:S01]  /*0540*/  @!P3 IADD3 R9, PT, PT, R9, -R18.reuse, RZ ;  /* 0x800000120909b210 */ /* 0x080fe20007ffe0ff */
[----:B------:R-:W-:Y:S01]  /*0550*/  @!P3 VIADD R20, R20, 0x1 ;  /* 0x000000011414b836 */ /* 0x000fe20000000000 */
[----:B------:R-:W-:Y:S01]  /*0560*/  ISETP.NE.AND P3, PT, R13, RZ, PT ;  /* 0x000000ff0d00720c */ /* 0x000fe20003f65270 */
[----:B0-----:R-:W-:Y:S01]  /*0570*/  VIADD R21, R19, 0xffffffe ;  /* 0x0ffffffe13157836 */ /* 0x001fe20000000000 */
[----:B------:R-:W-:-:S03]  /*0580*/  ISETP.GE.U32.AND P2, PT, R9, R18, PT ;  /* 0x000000120900720c */ /* 0x000fc60003f46070 */
[----:B------:R-:W0:Y:S10]  /*0590*/  F2I.FTZ.U32.TRUNC.NTZ R9, R21 ;  /* 0x0000001500097305 */ /* 0x000e34000021f000 */
[----:B------:R-:W-:-:S05]  /*05a0*/  @P2 IADD3 R20, PT, PT, R20, 0x1, RZ ;  /* 0x0000000114142810 */ /* 0x000fca0007ffe0ff */
[----:B------:R-:W-:Y:S01]  /*05b0*/  IMAD.MOV.U32 R18, RZ, RZ, R20 ;  /* 0x000000ffff127224 */ /* 0x000fe200078e0014 */
[----:B------:R-:W-:Y:S01]  /*05c0*/  IABS R20, R3 ;  /* 0x0000000300147213 */ /* 0x000fe20000000000 */
[----:B0-----:R-:W-:-:S03]  /*05d0*/  IMAD.MOV R19, RZ, RZ, -R9 ;  /* 0x000000ffff137224 */ /* 0x001fc600078e0a09 */
[----:B------:R-:W-:Y:S01]  /*05e0*/  @!P4 IADD3 R18, PT, PT, -R18, RZ, RZ ;  /* 0x000000ff1212c210 */ /* 0x000fe20007ffe1ff */
[----:B------:R-:W-:Y:S01]  /*05f0*/  IMAD R19, R19, R16, RZ ;  /* 0x0000001013137224 */ /* 0x000fe200078e02ff */
[----:B------:R-:W-:Y:S02]  /*0600*/  @!P3 LOP3.LUT R18, RZ, R13, RZ, 0x33, !PT ;  /* 0x0000000dff12b212 */ /* 0x000fe400078e33ff */
[----:B------:R-:W-:Y:S01]  /*0610*/  IADD3 R20, PT, PT, RZ, -R20, RZ ;  /* 0x80000014ff147210 */ /* 0x000fe20007ffe0ff */
[----:B------:R-:W-:Y:S01]  /*0620*/  IMAD.HI.U32 R8, R9, R19, R8 ;  /* 0x0000001309087227 */ /* 0x000fe200078e0008 */
[----:B------:R-:W-:Y:S02]  /*0630*/  IABS R21, R18 ;  /* 0x0000001200157213 */ /* 0x000fe40000000000 */
[----:B------:R-:W-:-:S03]  /*0640*/  ISETP.GE.AND P6, PT, R18, RZ, PT ;  /* 0x000000ff1200720c */ /* 0x000fc60003fc6270 */
[----:B------:R-:W-:-:S04]  /*0650*/  IMAD.MOV.U32 R19, RZ, RZ, R21 ;  /* 0x000000ffff137224 */ /* 0x000fc800078e0015 */
[----:B------:R-:W-:-:S04]  /*0660*/  IMAD.HI.U32 R9, R8, R19, RZ ;  /* 0x0000001308097227 */ /* 0x000fc800078e00ff */
[----:B------:R-:W-:-:S04]  /*0670*/  IMAD.HI.U32 R8, R12, R17, RZ ;  /* 0x000000110c087227 */ /* 0x000fc800078e00ff */
[----:B------:R-:W-:Y:S02]  /*0680*/  IMAD.MOV R9, RZ, RZ, -R9 ;  /* 0x000000ffff097224 */ /* 0x000fe400078e0a09 */
        /* <DEDUP_REMOVED lines=13> */
[----:B------:R-:W-:Y:S02]  /*0760*/  @P2 VIADD R8, R8, 0x1 ;  /* 0x0000000108082836 */ /* 0x000fe40000000000 */
[----:B------:R-:W-:Y:S02]  /*0770*/  @!P4 IADD3 R9, PT, PT, R9, -R16, RZ ;  /* 0x800000100909c210 */ /* 0x000fe40007ffe0ff */
[----:B------:R-:W-:Y:S02]  /*0780*/  IMAD.MOV.U32 R17, RZ, RZ, R8 ;  /* 0x000000ffff117224 */ /* 0x000fe400078e0008 */
[----:B------:R-:W-:Y:S01]  /*0790*/  @!P6 IADD3 R9, PT, PT, -R9, RZ, RZ ;  /* 0x000000ff0909e210 */ /* 0x000fe20007ffe1ff */
[----:B------:R-:W-:Y:S02]  /*07a0*/  IMAD.MOV R8, RZ, RZ, -R18 ;  /* 0x000000ffff087224 */ /* 0x000fe400078e0a12 */
[----:B------:R-:W-:Y:S01]  /*07b0*/  @!P3 IMAD.MOV R17, RZ, RZ, -R17 ;  /* 0x000000ffff11b224 */ /* 0x000fe200078e0a11 */
[----:B------:R-:W-:Y:S01]  /*07c0*/  @!P5 LOP3.LUT R17, RZ, R3, RZ, 0x33, !PT ;  /* 0x00000003ff11d212 */ /* 0x000fe200078e33ff */
[----:B------:R-:W-:Y:S01]  /*07d0*/  IMAD R8, R13, R8, R26 ;  /* 0x000000080d087224 */ /* 0x000fe200078e021a */
[----:B------:R-:W-:-:S05]  /*07e0*/  SEL R9, R14, R9, !P1 ;  /* 0x000000090e097207 */ /* 0x000fca0004800000 */
[C---:B------:R-:W-:Y:S02]  /*07f0*/  IMAD R9, R17.reuse, R10, R9 ;  /* 0x0000000a11097224 */ /* 0x040fe400078e0209 */
[----:B------:R-:W-:-:S04]  /*0800*/  IMAD.WIDE R16, R17, 0x4, R6 ;  /* 0x0000000411107825 */ /* 0x000fc800078e0206 */
[----:B------:R-:W-:Y:S02]  /*0810*/  IMAD R9, R9, R13, R8 ;  /* 0x0000000d09097224 */ /* 0x000fe400078e0208 */
[----:B------:R-:W2:Y:S02]  /*0820*/  LDG.E R16, desc[UR4][R16.64] ;  /* 0x0000000410107981 */ /* 0x000ea4000c1e1900 */
[----:B------:R-:W-:-:S05]  /*0830*/  IMAD.WIDE R8, R9, 0x4, R4 ;  /* 0x0000000409087825 */ /* 0x000fca00078e0204 */
[----:B------:R-:W2:Y:S01]  /*0840*/  LDG.E R19, desc[UR4][R8.64] ;  /* 0x0000000408137981 */ /* 0x000ea2000c1e1900 */
[----:B------:R-:W-:-:S05]  /*0850*/  VIADD R15, R15, 0x1 ;  /* 0x000000010f0f7836 */ /* 0x000fca0000000000 */
[----:B------:R-:W-:Y:S02]  /*0860*/  ISETP.NE.AND P2, PT, R15, RZ, PT ;  /* 0x000000ff0f00720c */ /* 0x000fe40003f45270 */
[----:B------:R-:W-:Y:S01]  /*0870*/  IADD3 R26, PT, PT, R2, R26, RZ ;  /* 0x0000001a021a7210 */ /* 0x000fe20007ffe0ff */
[----:B--2---:R-:W-:-:S05]  /*0880*/  FADD R19, R16, R19 ;  /* 0x0000001310137221 */ /* 0x004fca0000000000 */
[----:B------:R0:W-:Y:S05]  /*0890*/  STG.E desc[UR4][R8.64], R19 ;  /* 0x0000001308007986 */ /* 0x0001ea000c101904 */
[----:B------:R-:W-:Y:S05]  /*08a0*/  @P2 BRA `(.L_x_5) ;  /* 0xfffffff800d02947 */ /* 0x000fea000383ffff */
.L_x_4:
[----:B------:R-:W-:Y:S05]  /*08b0*/  BSYNC.RECONVERGENT B0 ;  /* 0x0000000000007941 */ /* 0x000fea0003800200 */
.L_x_3:
[----:B------:R-:W-:Y:S05]  /*08c0*/  @!P0 EXIT ;  /* 0x000000000000894d */ /* 0x000fea0003800000 */
[----:B------:R-:W-:-:S04]  /*08d0*/  IABS R24, R3 ;  /* 0x0000000300187213 */ /* 0x000fc80000000000 */
[----:B------:R-:W1:Y:S08]  /*08e0*/  I2F.RP R6, R24 ;  /* 0x0000001800067306 */ /* 0x000e700000209400 */
[----:B-1----:R-:W1:Y:S02]  /*08f0*/  MUFU.RCP R6, R6 ;  /* 0x0000000600067308 */ /* 0x002e640000001000 */
[----:B-1----:R-:W-:-:S06]  /*0900*/  VIADD R4, R6, 0xffffffe ;  /* 0x0ffffffe06047836 */ /* 0x002fcc0000000000 */
[----:B------:R1:W2:Y:S02]  /*0910*/  F2I.FTZ.U32.TRUNC.NTZ R5, R4 ;  /* 0x0000000400057305 */ /* 0x0002a4000021f000 */
[----:B-1----:R-:W-:Y:S02]  /*0920*/  HFMA2 R4, -RZ, RZ, 0, 0 ;  /* 0x00000000ff047431 */ /* 0x002fe400000001ff */
[----:B--2---:R-:W-:-:S04]  /*0930*/  IMAD.MOV R23, RZ, RZ, -R5 ;  /* 0x000000ffff177224 */ /* 0x004fc800078e0a05 */
[----:B------:R-:W-:-:S04]  /*0940*/  IMAD R23, R23, R24, RZ ;  /* 0x0000001817177224 */ /* 0x000fc800078e02ff */
[----:B------:R-:W-:-:S07]  /*0950*/  IMAD.HI.U32 R23, R5, R23, R4 ;  /* 0x0000001705177227 */ /* 0x000fce00078e0004 */
.L_x_6:
[----:B0-----:R-:W0:Y:S01]  /*0960*/  LDC R9, c[0x0][0x398] ;  /* 0x0000e600ff097b82 */ /* 0x001e220000000800 */
[----:B-1----:R-:W-:Y:S02]  /*0970*/  IABS R5, R26 ;  /* 0x0000001a00057213 */ /* 0x002fe40000000000 */
[----:B------:R-:W-:-:S03]  /*0980*/  LOP3.LUT R20, RZ, R3, RZ, 0x33, !PT ;  /* 0x00000003ff147212 */ /* 0x000fc600078e33ff */
[----:B------:R-:W-:Y:S02]  /*0990*/  IMAD.HI.U32 R18, R23, R5, RZ ;  /* 0x0000000517127227 */ /* 0x000fe400078e00ff */
[----:B------:R-:W1:Y:S08]  /*09a0*/  LDC R10, c[0x0][0x394] ;  /* 0x0000e500ff0a7b82 */ /* 0x000e700000000800 */
[----:B------:R-:W2:Y:S01]  /*09b0*/  LDC.64 R14, c[0x0][0x388] ;  /* 0x0000e200ff0e7b82 */ /* 0x000ea20000000a00 */
[----:B0-----:R-:W-:-:S02]  /*09c0*/  IABS R4, R9 ;  /* 0x0000000900047213 */ /* 0x001fc40000000000 */
[----:B------:R-:W-:Y:S02]  /*09d0*/  ISETP.NE.AND P2, PT, R9, RZ, PT ;  /* 0x000000ff0900720c */ /* 0x000fe40003f45270 */
[----:B------:R-:W0:Y:S01]  /*09e0*/  I2F.RP R8, R4 ;  /* 0x0000000400087306 */ /* 0x000e220000209400 */
[----:B-1----:R-:W-:-:S07]  /*09f0*/  IABS R22, R10 ;  /* 0x0000000a00167213 */ /* 0x002fce0000000000 */
[----:B0-----:R-:W0:Y:S02]  /*0a00*/  MUFU.RCP R8, R8 ;  /* 0x0000000800087308 */ /* 0x001e240000001000 */
[----:B0-----:R-:W-:-:S06]  /*0a10*/  VIADD R6, R8, 0xffffffe ;  /* 0x0ffffffe08067836 */ /* 0x001fcc0000000000 */
[----:B------:R0:W1:Y:S02]  /*0a20*/  F2I.FTZ.U32.TRUNC.NTZ R7, R6 ;  /* 0x0000000600077305 */ /* 0x000064000021f000 */
[----:B0-----:R-:W-:Y:S01]  /*0a30*/  MOV R6, RZ ;  /* 0x000000ff00067202 */ /* 0x001fe20000000f00 */
[----:B-1----:R-:W-:-:S04]  /*0a40*/  IMAD.MOV R11, RZ, RZ, -R7 ;  /* 0x000000ffff0b7224 */ /* 0x002fc800078e0a07 */
[----:B------:R-:W-:-:S04]  /*0a50*/  IMAD R11, R11, R4, RZ ;  /* 0x000000040b0b7224 */ /* 0x000fc800078e02ff */
[----:B------:R-:W-:Y:S02]  /*0a60*/  IMAD.HI.U32 R8, R7, R11, R6 ;  /* 0x0000000b07087227 */ /* 0x000fe400078e0006 */
[----:B------:R-:W0:Y:S04]  /*0a70*/  I2F.RP R11, R22 ;  /* 0x00000016000b7306 */ /* 0x000e280000209400 */
[----:B------:R-:W-:-:S04]  /*0a80*/  IMAD.HI.U32 R6, R8, R5, RZ ;  /* 0x0000000508067227 */ /* 0x000fc800078e00ff */
[----:B------:R-:W-:-:S04]  /*0a90*/  IMAD.MOV R7, RZ, RZ, -R6 ;  /* 0x000000ffff077224 */ /* 0x000fc800078e0a06 */
[C---:B------:R-:W-:Y:S01]  /*0aa0*/  IMAD R7, R4.reuse, R7, R5 ;  /* 0x0000000704077224 */ /* 0x040fe200078e0205 */
[----:B0-----:R-:W0:Y:S04]  /*0ab0*/  MUFU.RCP R11, R11 ;  /* 0x0000000b000b7308 */ /* 0x001e280000001000 */
[----:B------:R-:W-:-:S13]  /*0ac0*/  ISETP.GT.U32.AND P1, PT, R4, R7, PT ;  /* 0x000000070400720c */ /* 0x000fda0003f24070 */
[----:B------:R-:W-:Y:S01]  /*0ad0*/  @!P1 IMAD.IADD R7, R7, 0x1, -R4 ;  /* 0x0000000107079824 */ /* 0x000fe200078e0a04 */
[----:B0-----:R-:W-:Y:S01]  /*0ae0*/  IADD3 R12, PT, PT, R11, 0xffffffe, RZ ;  /* 0x0ffffffe0b0c7810 */ /* 0x001fe20007ffe0ff */
[----:B------:R-:W-:-:S03]  /*0af0*/  @!P1 VIADD R6, R6, 0x1 ;  /* 0x0000000106069836 */ /* 0x000fc60000000000 */
[----:B------:R-:W-:Y:S01]  /*0b00*/  ISETP.GE.U32.AND P0, PT, R7, R4, PT ;  /* 0x000000040700720c */ /* 0x000fe20003f06070 */
[----:B------:R0:W1:Y:S01]  /*0b10*/  F2I.FTZ.U32.TRUNC.NTZ R13, R12 ;  /* 0x0000000c000d7305 */ /* 0x000062000021f000 */
[----:B------:R-:W-:-:S04]  /*0b20*/  LOP3.LUT R7, R26, R9, RZ, 0x3c, !PT ;  /* 0x000000091a077212 */ /* 0x000fc800078e3cff */
[----:B------:R-:W-:Y:S02]  /*0b30*/  ISETP.GE.AND P3, PT, R7, RZ, PT ;  /* 0x000000ff0700720c */ /* 0x000fe40003f66270 */
[----:B0-----:R-:W-:-:S05]  /*0b40*/  MOV R12, RZ ;  /* 0x000000ff000c7202 */ /* 0x001fca0000000f00 */
[----:B------:R-:W-:Y:S02]  /*0b50*/  @P0 VIADD R6, R6, 0x1 ;  /* 0x0000000106060836 */ /* 0x000fe40000000000 */
[----:B-1----:R-:W-:-:S03]  /*0b60*/  IMAD.MOV R11, RZ, RZ, -R13 ;  /* 0x000000ffff0b7224 */ /* 0x002fc600078e0a0d */
[----:B------:R-:W-:Y:S02]  /*0b70*/  MOV R7, R6 ;  /* 0x0000000600077202 */ /* 0x000fe40000000f00 */
[----:B------:R-:W-:-:S03]  /*0b80*/  LOP3.LUT R6, RZ, R9, RZ, 0x33, !PT ;  /* 0x00000009ff067212 */ /* 0x000fc600078e33ff */
[----:B------:R-:W-:-:S05]  /*0b90*/  @!P3 IMAD.MOV R7, RZ, RZ, -R7 ;  /* 0x000000ffff07b224 */ /* 0x000fca00078e0a07 */
[----:B------:R-:W-:Y:S01]  /*0ba0*/  SEL R16, R6, R7, !P2 ;  /* 0x0000000706107207 */ /* 0x000fe20005000000 */
[----:B------:R-:W-:Y:S01]  /*0bb0*/  IMAD R7, R11, R22, RZ ;  /* 0x000000160b077224 */ /* 0x000fe200078e02ff */
[----:B------:R-:W-:Y:S02]  /*0bc0*/  IABS R11, R3 ;  /* 0x00000003000b7213 */ /* 0x000fe40000000000 */
[----:B------:R-:W-:Y:S01]  /*0bd0*/  IABS R17, R16 ;  /* 0x0000001000117213 */ /* 0x000fe20000000000 */
[----:B------:R-:W-:Y:S01]  /*0be0*/  IMAD.HI.U32 R7, R13, R7, R12 ;  /* 0x000000070d077227 */ /* 0x000fe200078e000c */
[----:B------:R-:W-:-:S03]  /*0bf0*/  ISETP.GE.AND P5, PT, R16, RZ, PT ;  /* 0x000000ff1000720c */ /* 0x000fc60003fa6270 */
[----:B------:R-:W-:Y:S02]  /*0c00*/  IMAD.MOV R21, RZ, RZ, -R11 ;  /* 0x000000ffff157224 */ /* 0x000fe400078e0a0b */
[----:B------:R-:W-:-:S04]  /*0c10*/  IMAD.HI.U32 R11, R7, R17, RZ ;  /* 0x00000011070b7227 */ /* 0x000fc800078e00ff */
[----:B------:R-:W-:Y:S02]  /*0c20*/  IMAD.MOV R12, RZ, RZ, -R11 ;  /* 0x000000ffff0c7224 */ /* 0x000fe400078e0a0b */
[----:B------:R-:W-:Y:S01]  /*0c30*/  IMAD R11, R18, R21, R5 ;  /* 0x00000015120b7224 */ /* 0x000fe200078e0205 */
[----:B------:R-:W-:Y:S01]  /*0c40*/  IABS R5, R3 ;  /* 0x0000000300057213 */ /* 0x000fe20000000000 */
[----:B------:R-:W-:Y:S02]  /*0c50*/  IMAD R17, R22, R12, R17 ;  /* 0x0000000c16117224 */ /* 0x000fe400078e0211 */
[----:B------:R-:W0:Y:S01]  /*0c60*/  LDC.64 R12, c[0x0][0x380] ;  /* 0x0000e000ff0c7b82 */ /* 0x000e220000000a00 */
[----:B------:R-:W-:Y:S01]  /*0c70*/  ISETP.GT.U32.AND P1, PT, R24, R11, PT ;  /* 0x0000000b1800720c */ /* 0x000fe20003f24070 */
[----:B------:R-:W-:Y:S01]  /*0c80*/  IMAD.MOV R16, RZ, RZ, -R16 ;  /* 0x000000ffff107224 */ /* 0x000fe200078e0a10 */
[----:B------:R-:W-:-:S03]  /*0c90*/  ISETP.GT.U32.AND P0, PT, R22, R17, PT ;  /* 0x000000111600720c */ /* 0x000fc60003f04070 */
[----:B------:R-:W-:-:S08]  /*0ca0*/  IMAD R16, R9, R16, R26 ;  /* 0x0000001009107224 */ /* 0x000fd000078e021a */
[----:B------:R-:W-:Y:S01]  /*0cb0*/  @!P1 IADD3 R11, PT, PT, R11, -R5, RZ ;  /* 0x800000050b0b9210 */ /* 0x000fe20007ffe0ff */
[----:B------:R-:W-:Y:S01]  /*0cc0*/  @!P1 VIADD R18, R18, 0x1 ;  /* 0x0000000112129836 */ /* 0x000fe20000000000 */
[----:B------:R-:W-:Y:S01]  /*0cd0*/  ISETP.NE.AND P1, PT, R3, RZ, PT ;  /* 0x000000ff0300720c */ /* 0x000fe20003f25270 */
[----:B------:R-:W-:Y:S01]  /*0ce0*/  @!P0 IMAD.IADD R17, R17, 0x1, -R22 ;  /* 0x0000000111118824 */ /* 0x000fe200078e0a16 */
[----:B------:R-:W-:Y:S02]  /*0cf0*/  ISETP.GE.U32.AND P0, PT, R11, R24, PT ;  /* 0x000000180b00720c */ /* 0x000fe40003f06070 */
[----:B------:R-:W-:Y:S02]  /*0d00*/  LOP3.LUT R11, R26, R3, RZ, 0x3c, !PT ;  /* 0x000000031a0b7212 */ /* 0x000fe400078e3cff */
[----:B------:R-:W-:Y:S02]  /*0d10*/  ISETP.GT.U32.AND P4, PT, R22, R17, PT ;  /* 0x000000111600720c */ /* 0x000fe40003f84070 */
[----:B------:R-:W-:-:S02]  /*0d20*/  ISETP.GE.AND P3, PT, R11, RZ, PT ;  /* 0x000000ff0b00720c */ /* 0x000fc40003f66270 */
[----:B------:R-:W-:-:S05]  /*0d30*/  LOP3.LUT R11, RZ, R10, RZ, 0x33, !PT ;  /* 0x0000000aff0b7212 */ /* 0x000fca00078e33ff */
[----:B------:R-:W-:Y:S02]  /*0d40*/  @P0 IADD3 R18, PT, PT, R18, 0x1, RZ ;  /* 0x0000000112120810 */ /* 0x000fe40007ffe0ff */
[----:B------:R-:W-:Y:S02]  /*0d50*/  ISETP.NE.AND P0, PT, R10, RZ, PT ;  /* 0x000000ff0a00720c */ /* 0x000fe40003f05270 */
[----:B------:R-:W-:Y:S02]  /*0d60*/  @!P4 IMAD.IADD R17, R17, 0x1, -R22 ;  /* 0x000000011111c824 */ /* 0x000fe400078e0a16 */
[----:B------:R-:W-:-:S03]  /*0d70*/  @!P3 IMAD.MOV R18, RZ, RZ, -R18 ;  /* 0x000000ffff12b224 */ /* 0x000fc600078e0a12 */
[----:B------:R-:W-:Y:S02]  /*0d80*/  @!P5 IADD3 R17, PT, PT, -R17, RZ, RZ ;  /* 0x000000ff1111d210 */ /* 0x000fe40007ffe1ff */
[----:B------:R-:W-:Y:S02]  /*0d90*/  SEL R25, R20, R18, !P1 ;  /* 0x0000001214197207 */ /* 0x000fe40004800000 */
[----:B------:R-:W-:-:S05]  /*0da0*/  SEL R17, R11, R17, !P0 ;  /* 0x000000110b117207 */ /* 0x000fca0004000000 */
[C---:B------:R-:W-:Y:S02]  /*0db0*/  IMAD R17, R25.reuse, R10, R17 ;  /* 0x0000000a19117224 */ /* 0x040fe400078e0211 */
[----:B--2---:R-:W-:-:S04]  /*0dc0*/  IMAD.WIDE R24, R25, 0x4, R14 ;  /* 0x0000000419187825 */ /* 0x004fc800078e020e */
[----:B------:R-:W-:Y:S02]  /*0dd0*/  IMAD R17, R17, R9, R16 ;  /* 0x0000000911117224 */ /* 0x000fe400078e0210 */
[----:B------:R1:W2:Y:S02]  /*0de0*/  LDG.E R24, desc[UR4][R24.64] ;  /* 0x0000000418187981 */ /* 0x0002a4000c1e1900 */
[----:B0-----:R-:W-:-:S05]  /*0df0*/  IMAD.WIDE R18, R17, 0x4, R12 ;  /* 0x0000000411127825 */ /* 0x001fca00078e020c */
[----:B------:R-:W2:Y:S01]  /*0e00*/  LDG.E R27, desc[UR4][R18.64] ;  /* 0x00000004121b7981 */ /* 0x000ea2000c1e1900 */
[----:B------:R-:W0:Y:S08]  /*0e10*/  I2F.RP R28, R5 ;  /* 0x00000005001c7306 */ /* 0x000e300000209400 */
[----:B0-----:R-:W0:Y:S02]  /*0e20*/  MUFU.RCP R28, R28 ;  /* 0x0000001c001c7308 */ /* 0x001e240000001000 */
[----:B0-----:R-:W-:-:S06]  /*0e30*/  VIADD R29, R28, 0xffffffe ;  /* 0x0ffffffe1c1d7836 */ /* 0x001fcc0000000000 */
[----:B------:R-:W0:Y:S01]  /*0e40*/  F2I.FTZ.U32.TRUNC.NTZ R17, R29 ;  /* 0x0000001d00117305 */ /* 0x000e22000021f000 */
[----:B------:R-:W-:Y:S01]  /*0e50*/  IMAD.IADD R26, R2, 0x1, R26 ;  /* 0x00000001021a7824 */ /* 0x000fe200078e021a */
[----:B0-----:R-:W-:-:S05]  /*0e60*/  IADD3 R16, PT, PT, RZ, -R17, RZ ;  /* 0x80000011ff107210 */ /* 0x001fca0007ffe0ff */
[----:B------:R-:W-:Y:S02]  /*0e70*/  IMAD R23, R16, R5, RZ ;  /* 0x0000000510177224 */ /* 0x000fe400078e02ff */
[----:B------:R-:W-:-:S04]  /*0e80*/  IMAD.MOV.U32 R16, RZ, RZ, RZ ;  /* 0x000000ffff107224 */ /* 0x000fc800078e00ff */
[----:B------:R-:W-:Y:S01]  /*0e90*/  IMAD.HI.U32 R23, R17, R23, R16 ;  /* 0x0000001711177227 */ /* 0x000fe200078e0010 */
[----:B------:R-:W-:-:S05]  /*0ea0*/  IABS R17, R26 ;  /* 0x0000001a00117213 */ /* 0x000fca0000000000 */
[----:B------:R-:W-:-:S05]  /*0eb0*/  IMAD.HI.U32 R16, R8, R17, RZ ;  /* 0x0000001108107227 */ /* 0x000fca00078e00ff */
[----:B-1----:R-:W-:-:S05]  /*0ec0*/  IADD3 R25, PT, PT, -R16, RZ, RZ ;  /* 0x000000ff10197210 */ /* 0x002fca0007ffe1ff */
[----:B------:R-:W-:-:S05]  /*0ed0*/  IMAD R25, R4, R25, R17 ;  /* 0x0000001904197224 */ /* 0x000fca00078e0211 */
[----:B------:R-:W-:-:S13]  /*0ee0*/  ISETP.GT.U32.AND P4, PT, R4, R25, PT ;  /* 0x000000190400720c */ /* 0x000fda0003f84070 */
[----:B------:R-:W-:-:S05]  /*0ef0*/  @!P4 IMAD.IADD R25, R25, 0x1, -R4 ;  /* 0x000000011919c824 */ /* 0x000fca00078e0a04 */
[----:B------:R-:W-:Y:S01]  /*0f00*/  ISETP.GE.U32.AND P3, PT, R25, R4, PT ;  /* 0x000000041900720c */ /* 0x000fe20003f66070 */
[----:B------:R-:W-:-:S12]  /*0f10*/  @!P4 VIADD R16, R16, 0x1 ;  /* 0x000000011010c836 */ /* 0x000fd80000000000 */
[----:B------:R-:W-:Y:S01]  /*0f20*/  @P3 IADD3 R16, PT, PT, R16, 0x1, RZ ;  /* 0x0000000110103810 */ /* 0x000fe20007ffe0ff */
[----:B------:R-:W-:-:S04]  /*0f30*/  IMAD.HI.U32 R28, R23, R17, RZ ;  /* 0x00000011171c7227 */ /* 0x000fc800078e00ff */
[----:B------:R-:W-:Y:S02]  /*0f40*/  IMAD R17, R28, R21, R17 ;  /* 0x000000151c117224 */ /* 0x000fe400078e0211 */
[----:B--2---:R-:W-:Y:S01]  /*0f50*/  FADD R27, R24, R27 ;  /* 0x0000001b181b7221 */ /* 0x004fe20000000000 */
[----:B------:R-:W-:-:S04]  /*0f60*/  LOP3.LUT R24, R26, R9, RZ, 0x3c, !PT ;  /* 0x000000091a187212 */ /* 0x000fc800078e3cff */
[----:B------:R-:W-:-:S13]  /*0f70*/  ISETP.GE.AND P5, PT, R24, RZ, PT ;  /* 0x000000ff1800720c */ /* 0x000fda0003fa6270 */
[----:B------:R-:W-:-:S05]  /*0f80*/  @!P5 IMAD.MOV R16, RZ, RZ, -R16 ;  /* 0x000000ffff10d224 */ /* 0x000fca00078e0a10 */
[----:B------:R-:W-:-:S04]  /*0f90*/  SEL R16, R6, R16, !P2 ;  /* 0x0000001006107207 */ /* 0x000fc80005000000 */
[----:B------:R-:W-:-:S05]  /*0fa0*/  IABS R25, R16 ;  /* 0x0000001000197213 */ /* 0x000fca0000000000 */
[----:B------:R-:W-:-:S04]  /*0fb0*/  IMAD.HI.U32 R24, R7, R25, RZ ;  /* 0x0000001907187227 */ /* 0x000fc800078e00ff */
[----:B------:R-:W-:-:S04]  /*0fc0*/  IMAD.MOV R24, RZ, RZ, -R24 ;  /* 0x000000ffff187224 */ /* 0x000fc800078e0a18 */
[----:B------:R-:W-:Y:S01]  /*0fd0*/  IMAD R25, R22, R24, R25 ;  /* 0x0000001816197224 */ /* 0x000fe200078e0219 */
[----:B------:R-:W-:-:S04]  /*0fe0*/  MOV R24, R5 ;  /* 0x0000000500187202 */ /* 0x000fc80000000f00 */
[----:B------:R-:W-:Y:S02]  /*0ff0*/  ISETP.GT.U32.AND P3, PT, R24, R17, PT ;  /* 0x000000111800720c */ /* 0x000fe40003f64070 */
[----:B------:R-:W-:-:S11]  /*1000*/  ISETP.GT.U32.AND P4, PT, R22, R25, PT ;  /* 0x000000191600720c */ /* 0x000fd60003f84070 */
[----:B------:R-:W-:Y:S02]  /*1010*/  @!P3 IMAD.IADD R17, R17, 0x1, -R5 ;  /* 0x000000011111b824 */ /* 0x000fe400078e0a05 */
[----:B------:R-:W-:-:S03]  /*1020*/  @!P4 IMAD.IADD R25, R25, 0x1, -R22 ;  /* 0x000000011919c824 */ /* 0x000fc600078e0a16 */
[----:B------:R-:W-:Y:S02]  /*1030*/  ISETP.GE.U32.AND P6, PT, R17, R24, PT ;  /* 0x000000181100720c */ /* 0x000fe40003fc6070 */
[----:B------:R-:W-:Y:S02]  /*1040*/  ISETP.GT.U32.AND P5, PT, R22, R25, PT ;  /* 0x000000191600720c */ /* 0x000fe40003fa4070 */
[----:B------:R-:W-:Y:S02]  /*1050*/  LOP3.LUT R17, R26, R3, RZ, 0x3c, !PT ;  /* 0x000000031a117212 */ /* 0x000fe400078e3cff */
[----:B------:R-:W-:Y:S02]  /*1060*/  @!P3 IADD3 R28, PT, PT, R28, 0x1, RZ ;  /* 0x000000011c1cb810 */ /* 0x000fe40007ffe0ff */
[----:B------:R-:W-:Y:S02]  /*1070*/  ISETP.GE.AND P3, PT, R16, RZ, PT ;  /* 0x000000ff1000720c */ /* 0x000fe40003f66270 */
[----:B------:R-:W-:-:S03]  /*1080*/  ISETP.GE.AND P4, PT, R17, RZ, PT ;  /* 0x000000ff1100720c */ /* 0x000fc60003f86270 */
[----:B------:R-:W-:Y:S02]  /*1090*/  @P6 VIADD R28, R28, 0x1 ;  /* 0x000000011c1c6836 */ /* 0x000fe40000000000 */
[----:B------:R-:W-:-:S06]  /*10a0*/  @!P5 IMAD.IADD R25, R25, 0x1, -R22 ;  /* 0x000000011919d824 */ /* 0x000fcc00078e0a16 */
[----:B------:R-:W-:Y:S02]  /*10b0*/  @!P3 IMAD.MOV R25, RZ, RZ, -R25 ;  /* 0x000000ffff19b224 */ /* 0x000fe400078e0a19 */
[----:B------:R-:W-:Y:S01]  /*10c0*/  @!P4 IADD3 R28, PT, PT, -R28, RZ, RZ ;  /* 0x000000ff1c1cc210 */ /* 0x000fe20007ffe1ff */
[----:B------:R-:W-:Y:S02]  /*10d0*/  IMAD.MOV R16, RZ, RZ, -R16 ;  /* 0x000000ffff107224 */ /* 0x000fe400078e0a10 */
[----:B------:R-:W-:Y:S02]  /*10e0*/  SEL R25, R11, R25, !P0 ;  /* 0x000000190b197207 */ /* 0x000fe40004000000 */
[----:B------:R-:W-:Y:S01]  /*10f0*/  SEL R17, R20, R28, !P1 ;  /* 0x0000001c14117207 */ /* 0x000fe20004800000 */
[----:B------:R-:W-:Y:S01]  /*1100*/  IMAD R16, R9, R16, R26 ;  /* 0x0000001009107224 */ /* 0x000fe200078e021a */
[----:B------:R0:W-:Y:S03]  /*1110*/  STG.E desc[UR4][R18.64], R27 ;  /* 0x0000001b12007986 */ /* 0x0001e6000c101904 */
[----:B------:R-:W-:-:S04]  /*1120*/  IMAD R25, R17, R10, R25 ;  /* 0x0000000a11197224 */ /* 0x000fc800078e0219 */
[----:B0-----:R-:W-:Y:S02]  /*1130*/  IMAD R19, R25, R9, R16 ;  /* 0x0000000919137224 */ /* 0x001fe400078e0210 */
[----:B------:R-:W-:-:S04]  /*1140*/  IMAD.WIDE R16, R17, 0x4, R14 ;  /* 0x0000000411107825 */ /* 0x000fc800078e020e */
[----:B------:R-:W-:Y:S02]  /*1150*/  IMAD.WIDE R18, R19, 0x4, R12 ;  /* 0x0000000413127825 */ /* 0x000fe400078e020c */
[----:B------:R-:W2:Y:S04]  /*1160*/  LDG.E R16, desc[UR4][R16.64] ;  /* 0x0000000410107981 */ /* 0x000ea8000c1e1900 */
[----:B------:R-:W2:Y:S01]  /*1170*/  LDG.E R27, desc[UR4][R18.64] ;  /* 0x00000004121b7981 */ /* 0x000ea2000c1e1900 */
[----:B------:R-:W-:-:S04]  /*1180*/  IADD3 R26, PT, PT, R2, R26, RZ ;  /* 0x0000001a021a7210 */ /* 0x000fc80007ffe0ff */
[----:B------:R-:W-:-:S05]  /*1190*/  IABS R25, R26 ;  /* 0x0000001a00197213 */ /* 0x000fca0000000000 */
[----:B------:R-:W-:-:S04]  /*11a0*/  IMAD.HI.U32 R28, R8, R25, RZ ;  /* 0x00000019081c7227 */ /* 0x000fc800078e00ff */
[----:B------:R-:W-:-:S04]  /*11b0*/  IMAD.MOV R29, RZ, RZ, -R28 ;  /* 0x000000ffff1d7224 */ /* 0x000fc800078e0a1c */
[----:B------:R-:W-:-:S05]  /*11c0*/  IMAD R29, R4, R29, R25 ;  /* 0x0000001d041d7224 */ /* 0x000fca00078e0219 */
[----:B------:R-:W-:-:S13]  /*11d0*/  ISETP.GT.U32.AND P4, PT, R4, R29, PT ;  /* 0x0000001d0400720c */ /* 0x000fda0003f84070 */
[----:B------:R-:W-:-:S04]  /*11e0*/  @!P4 IADD3 R29, PT, PT, R29, -R4, RZ ;  /* 0x800000041d1dc210 */ /* 0x000fc80007ffe0ff */
[----:B------:R-:W-:Y:S01]  /*11f0*/  ISETP.GE.U32.AND P3, PT, R29, R4, PT ;  /* 0x000000041d00720c */ /* 0x000fe20003f66070 */
[----:B------:R-:W-:-:S12]  /*1200*/  @!P4 VIADD R28, R28, 0x1 ;  /* 0x000000011c1cc836 */ /* 0x000fd80000000000 */
[----:B------:R-:W-:Y:S01]  /*1210*/  @P3 IADD3 R28, PT, PT, R28, 0x1, RZ ;  /* 0x000000011c1c3810 */ /* 0x000fe20007ffe0ff */
[----:B--2---:R-:W-:Y:S01]  /*1220*/  FADD R27, R16, R27 ;  /* 0x0000001b101b7221 */ /* 0x004fe20000000000 */
[----:B------:R-:W-:-:S04]  /*1230*/  LOP3.LUT R16, R26, R9, RZ, 0x3c, !PT ;  /* 0x000000091a107212 */ /* 0x000fc800078e3cff */
[----:B------:R-:W-:Y:S01]  /*1240*/  ISETP.GE.AND P5, PT, R16, RZ, PT ;  /* 0x000000ff1000720c */ /* 0x000fe20003fa6270 */
[----:B------:R0:W-:-:S12]  /*1250*/  STG.E desc[UR4][R18.64], R27 ;  /* 0x0000001b12007986 */ /* 0x0001d8000c101904 */
[----:B------:R-:W-:-:S05]  /*1260*/  @!P5 IMAD.MOV R28, RZ, RZ, -R28 ;  /* 0x000000ffff1cd224 */ /* 0x000fca00078e0a1c */
[----:B------:R-:W-:-:S04]  /*1270*/  SEL R16, R6, R28, !P2 ;  /* 0x0000001c06107207 */ /* 0x000fc80005000000 */
[----:B0-----:R-:W-:-:S05]  /*1280*/  IABS R18, R16 ;  /* 0x0000001000127213 */ /* 0x001fca0000000000 */
[----:B------:R-:W-:-:S05]  /*1290*/  IMAD.HI.U32 R17, R7, R18, RZ ;  /* 0x0000001207117227 */ /* 0x000fca00078e00ff */
[----:B------:R-:W-:-:S05]  /*12a0*/  IADD3 R17, PT, PT, -R17, RZ, RZ ;  /* 0x000000ff11117210 */ /* 0x000fca0007ffe1ff */
[----:B------:R-:W-:Y:S02]  /*12b0*/  IMAD R17, R22, R17, R18 ;  /* 0x0000001116117224 */ /* 0x000fe400078e0212 */
[----:B------:R-:W-:-:S04]  /*12c0*/  IMAD.HI.U32 R18, R23, R25, RZ ;  /* 0x0000001917127227 */ /* 0x000fc800078e00ff */
[----:B------:R-:W-:Y:S01]  /*12d0*/  IMAD R25, R18, R21, R25 ;  /* 0x0000001512197224 */ /* 0x000fe200078e0219 */
[----:B------:R-:W-:-:S04]  /*12e0*/  ISETP.GT.U32.AND P4, PT, R22, R17, PT ;  /* 0x000000111600720c */ /* 0x000fc80003f84070 */
[----:B------:R-:W-:Y:S02]  /*12f0*/  ISETP.GT.U32.AND P3, PT, R24, R25, PT ;  /* 0x000000191800720c */ /* 0x000fe40003f64070 */
[----:B------:R-:W-:-:S07]  /*1300*/  LOP3.LUT R19, R26, R3, RZ, 0x3c, !PT ;  /* 0x000000031a137212 */ /* 0x000fce00078e3cff */
[----:B------:R-:W-:-:S04]  /*1310*/  @!P4 IADD3 R17, PT, PT, R17, -R22, RZ ;  /* 0x800000161111c210 */ /* 0x000fc80007ffe0ff */
[----:B------:R-:W-:Y:S01]  /*1320*/  @!P3 IMAD.IADD R25, R25, 0x1, -R5 ;  /* 0x000000011919b824 */ /* 0x000fe200078e0a05 */
[----:B------:R-:W-:Y:S01]  /*1330*/  ISETP.GT.U32.AND P5, PT, R22, R17, PT ;  /* 0x000000111600720c */ /* 0x000fe20003fa4070 */
[----:B------:R-:W-:-:S03]  /*1340*/  @!P3 VIADD R18, R18, 0x1 ;  /* 0x000000011212b836 */ /* 0x000fc60000000000 */
[----:B------:R-:W-:Y:S02]  /*1350*/  ISETP.GE.U32.AND P6, PT, R25, R24, PT ;  /* 0x000000181900720c */ /* 0x000fe40003fc6070 */
[----:B------:R-:W-:Y:S02]  /*1360*/  ISETP.GE.AND P3, PT, R16, RZ, PT ;  /* 0x000000ff1000720c */ /* 0x000fe40003f66270 */
[----:B------:R-:W-:-:S05]  /*1370*/  ISETP.GE.AND P4, PT, R19, RZ, PT ;  /* 0x000000ff1300720c */ /* 0x000fca0003f86270 */
[----:B------:R-:W-:-:S04]  /*1380*/  @!P5 IMAD.IADD R17, R17, 0x1, -R22 ;  /* 0x000000011111d824 */ /* 0x000fc800078e0a16 */
[----:B------:R-:W-:Y:S02]  /*1390*/  @P6 IADD3 R18, PT, PT, R18, 0x1, RZ ;  /* 0x0000000112126810 */ /* 0x000fe40007ffe0ff */
[----:B------:R-:W-:Y:S02]  /*13a0*/  @!P3 IMAD.MOV R17, RZ, RZ, -R17 ;  /* 0x000000ffff11b224 */ /* 0x000fe400078e0a11 */
[----:B------:R-:W-:Y:S02]  /*13b0*/  @!P4 IADD3 R18, PT, PT, -R18, RZ, RZ ;  /* 0x000000ff1212c210 */ /* 0x000fe40007ffe1ff */
[----:B------:R-:W-:Y:S02]  /*13c0*/  IADD3 R16, PT, PT, -R16, RZ, RZ ;  /* 0x000000ff10107210 */ /* 0x000fe40007ffe1ff */
[----:B------:R-:W-:Y:S02]  /*13d0*/  SEL R25, R20, R18, !P1 ;  /* 0x0000001214197207 */ /* 0x000fe40004800000 */
[----:B------:R-:W-:Y:S01]  /*13e0*/  SEL R17, R11, R17, !P0 ;  /* 0x000000110b117207 */ /* 0x000fe20004000000 */
[----:B------:R-:W-:-:S04]  /*13f0*/  IMAD R16, R9, R16, R26 ;  /* 0x0000001009107224 */ /* 0x000fc800078e021a */
[----:B------:R-:W-:-:S04]  /*1400*/  IMAD R17, R25, R10, R17 ;  /* 0x0000000a19117224 */ /* 0x000fc800078e0211 */
[----:B------:R-:W-:Y:S02]  /*1410*/  IMAD R19, R17, R9, R16 ;  /* 0x0000000911137224 */ /* 0x000fe400078e0210 */
[----:B------:R-:W-:-:S04]  /*1420*/  IMAD.WIDE R16, R25, 0x4, R14 ;  /* 0x0000000419107825 */ /* 0x000fc800078e020e */
[----:B------:R-:W-:Y:S02]  /*1430*/  IMAD.WIDE R18, R19, 0x4, R12 ;  /* 0x0000000413127825 */ /* 0x000fe400078e020c */
[----:B------:R-:W2:Y:S04]  /*1440*/  LDG.E R16, desc[UR4][R16.64] ;  /* 0x0000000410107981 */ /* 0x000ea8000c1e1900 */
[----:B------:R-:W2:Y:S01]  /*1450*/  LDG.E R25, desc[UR4][R18.64] ;  /* 0x0000000412197981 */ /* 0x000ea2000c1e1900 */
[----:B------:R-:W-:-:S05]  /*1460*/  IMAD.IADD R26, R2, 0x1, R26 ;  /* 0x00000001021a7824 */ /* 0x000fca00078e021a */
[----:B------:R-:W-:-:S05]  /*1470*/  IABS R27, R26 ;  /* 0x0000001a001b7213 */ /* 0x000fca0000000000 */
[----:B------:R-:W-:-:S04]  /*1480*/  IMAD.HI.U32 R28, R23, R27, RZ ;  /* 0x0000001b171c7227 */ /* 0x000fc800078e00ff */
[----:B------:R-:W-:-:S05]  /*1490*/  IMAD R21, R28, R21, R27 ;  /* 0x000000151c157224 */ /* 0x000fca00078e021b */
[----:B------:R-:W-:Y:S01]  /*14a0*/  ISETP.GT.U32.AND P3, PT, R24, R21, PT ;  /* 0x000000151800720c */ /* 0x000fe20003f64070 */
[----:B------:R-:W-:-:S12]  /*14b0*/  IMAD.HI.U32 R8, R8, R27, RZ ;  /* 0x0000001b08087227 */ /* 0x000fd800078e00ff */
[----:B------:R-:W-:Y:S01]  /*14c0*/  @!P3 IADD3 R21, PT, PT, R21, -R5, RZ ;  /* 0x800000051515b210 */ /* 0x000fe20007ffe0ff */
[----:B------:R-:W-:-:S04]  /*14d0*/  IMAD.MOV R5, RZ, RZ, -R8 ;  /* 0x000000ffff057224 */ /* 0x000fc800078e0a08 */
[----:B------:R-:W-:-:S05]  /*14e0*/  IMAD R27, R4, R5, R27 ;  /* 0x00000005041b7224 */ /* 0x000fca00078e021b */
[----:B------:R-:W-:-:S13]  /*14f0*/  ISETP.GT.U32.AND P5, PT, R4, R27, PT ;  /* 0x0000001b0400720c */ /* 0x000fda0003fa4070 */
[----:B------:R-:W-:-:S04]  /*1500*/  @!P5 IADD3 R27, PT, PT, R27, -R4, RZ ;  /* 0x800000041b1bd210 */ /* 0x000fc80007ffe0ff */
[----:B------:R-:W-:Y:S02]  /*1510*/  ISETP.GE.U32.AND P4, PT, R27, R4, PT ;  /* 0x000000041b00720c */ /* 0x000fe40003f86070 */
[----:B------:R-:W-:Y:S01]  /*1520*/  LOP3.LUT R4, R26, R9, RZ, 0x3c, !PT ;  /* 0x000000091a047212 */ /* 0x000fe200078e3cff */
[----:B------:R-:W-:-:S03]  /*1530*/  @!P5 VIADD R8, R8, 0x1 ;  /* 0x000000010808d836 */ /* 0x000fc60000000000 */
[----:B------:R-:W-:-:S07]  /*1540*/  ISETP.GE.AND P6, PT, R4, RZ, PT ;  /* 0x000000ff0400720c */ /* 0x000fce0003fc6270 */
[----:B------:R-:W-:-:S06]  /*1550*/  @P4 IADD3 R8, PT, PT, R8, 0x1, RZ ;  /* 0x0000000108084810 */ /* 0x000fcc0007ffe0ff */
[----:B------:R-:W-:-:S05]  /*1560*/  @!P6 IMAD.MOV R8, RZ, RZ, -R8 ;  /* 0x000000ffff08e224 */ /* 0x000fca00078e0a08 */
[----:B------:R-:W-:-:S04]  /*1570*/  SEL R6, R6, R8, !P2 ;  /* 0x0000000806067207 */ /* 0x000fc80005000000 */
[----:B------:R-:W-:-:S05]  /*1580*/  IABS R5, R6 ;  /* 0x0000000600057213 */ /* 0x000fca0000000000 */
[----:B------:R-:W-:-:S05]  /*1590*/  IMAD.HI.U32 R7, R7, R5, RZ ;  /* 0x0000000507077227 */ /* 0x000fca00078e00ff */
[----:B------:R-:W-:-:S05]  /*15a0*/  IADD3 R7, PT, PT, -R7, RZ, RZ ;  /* 0x000000ff07077210 */ /* 0x000fca0007ffe1ff */
[----:B------:R-:W-:-:S05]  /*15b0*/  IMAD R5, R22, R7, R5 ;  /* 0x0000000716057224 */ /* 0x000fca00078e0205 */
[----:B------:R-:W-:Y:S02]  /*15c0*/  ISETP.GT.U32.AND P2, PT, R22, R5, PT ;  /* 0x000000051600720c */ /* 0x000fe40003f44070 */
[----:B------:R-:W-:Y:S02]  /*15d0*/  LOP3.LUT R4, R26, R3, RZ, 0x3c, !PT ;  /* 0x000000031a047212 */ /* 0x000fe400078e3cff */
[----:B------:R-:W-:-:S09]  /*15e0*/  @!P3 IADD3 R28, PT, PT, R28, 0x1, RZ ;  /* 0x000000011c1cb810 */ /* 0x000fd20007ffe0ff */
[----:B------:R-:W-:Y:S01]  /*15f0*/  @!P2 IMAD.IADD R5, R5, 0x1, -R22 ;  /* 0x000000010505a824 */ /* 0x000fe200078e0a16 */
[----:B------:R-:W-:-:S04]  /*1600*/  ISETP.GE.U32.AND P2, PT, R21, R24, PT ;  /* 0x000000181500720c */ /* 0x000fc80003f46070 */
[----:B------:R-:W-:Y:S02]  /*1610*/  ISETP.GT.U32.AND P5, PT, R22, R5, PT ;  /* 0x000000051600720c */ /* 0x000fe40003fa4070 */
[----:B------:R-:W-:Y:S02]  /*1620*/  ISETP.GE.AND P4, PT, R4, RZ, PT ;  /* 0x000000ff0400720c */ /* 0x000fe40003f86270 */
[----:B------:R-:W-:-:S05]  /*1630*/  ISETP.GE.AND P3, PT, R6, RZ, PT ;  /* 0x000000ff0600720c */ /* 0x000fca0003f66270 */
[----:B------:R-:W-:-:S04]  /*1640*/  @P2 VIADD R28, R28, 0x1 ;  /* 0x000000011c1c2836 */ /* 0x000fc80000000000 */
[----:B------:R-:W-:Y:S02]  /*1650*/  @!P5 IADD3 R5, PT, PT, R5, -R22, RZ ;  /* 0x800000160505d210 */ /* 0x000fe40007ffe0ff */
[----:B------:R-:W-:Y:S02]  /*1660*/  @!P4 IMAD.MOV R28, RZ, RZ, -R28 ;  /* 0x000000ffff1cc224 */ /* 0x000fe400078e0a1c */
[----:B------:R-:W-:Y:S01]  /*1670*/  @!P3 IADD3 R5, PT, PT, -R5, RZ, RZ ;  /* 0x000000ff0505b210 */ /* 0x000fe20007ffe1ff */
[----:B------:R-:W-:Y:S02]  /*1680*/  IMAD.MOV R4, RZ, RZ, -R6 ;  /* 0x000000ffff047224 */ /* 0x000fe400078e0a06 */
[----:B------:R-:W-:Y:S02]  /*1690*/  SEL R7, R20, R28, !P1 ;  /* 0x0000001c14077207 */ /* 0x000fe40004800000 */
[----:B------:R-:W-:Y:S01]  /*16a0*/  SEL R5, R11, R5, !P0 ;  /* 0x000000050b057207 */ /* 0x000fe20004000000 */
[----:B------:R-:W-:-:S04]  /*16b0*/  IMAD R4, R9, R4, R26 ;  /* 0x0000000409047224 */ /* 0x000fc800078e021a */
[----:B------:R-:W-:-:S04]  /*16c0*/  IMAD R5, R7, R10, R5 ;  /* 0x0000000a07057224 */ /* 0x000fc800078e0205 */
[----:B------:R-:W-:Y:S02]  /*16d0*/  IMAD R5, R5, R9, R4 ;  /* 0x0000000905057224 */ /* 0x000fe400078e0204 */
[----:B------:R-:W-:-:S04]  /*16e0*/  IMAD.WIDE R14, R7, 0x4, R14 ;  /* 0x00000004070e7825 */ /* 0x000fc800078e020e */
[----:B------:R-:W-:-:S04]  /*16f0*/  IMAD.WIDE R12, R5, 0x4, R12 ;  /* 0x00000004050c7825 */ /* 0x000fc800078e020c */
[----:B--2---:R-:W-:-:S05]  /*1700*/  FADD R25, R16, R25 ;  /* 0x0000001910197221 */ /* 0x004fca0000000000 */
[----:B------:R1:W-:Y:S04]  /*1710*/  STG.E desc[UR4][R18.64], R25 ;  /* 0x0000001912007986 */ /* 0x0003e8000c101904 */
[----:B------:R-:W2:Y:S04]  /*1720*/  LDG.E R14, desc[UR4][R14.64] ;  /* 0x000000040e0e7981 */ /* 0x000ea8000c1e1900 */
[----:B------:R-:W2:Y:S01]  /*1730*/  LDG.E R5, desc[UR4][R12.64] ;  /* 0x000000040c057981 */ /* 0x000ea2000c1e1900 */
[----:B------:R-:W-:-:S04]  /*1740*/  IADD3 R26, PT, PT, R2, R26, RZ ;  /* 0x0000001a021a7210 */ /* 0x000fc80007ffe0ff */
[----:B------:R-:W-:Y:S01]  /*1750*/  ISETP.GE.AND P0, PT, R26, R0, PT ;  /* 0x000000001a00720c */ /* 0x000fe20003f06270 */
[----:B--2---:R-:W-:-:S05]  /*1760*/  FADD R5, R14, R5 ;  /* 0x000000050e057221 */ /* 0x004fca0000000000 */
[----:B------:R1:W-:Y:S07]  /*1770*/  STG.E desc[UR4][R12.64], R5 ;  /* 0x000000050c007986 */ /* 0x0003ee000c101904 */
[----:B------:R-:W-:Y:S05]  /*1780*/  @!P0 BRA `(.L_x_6) ;  /* 0xfffffff000748947 */ /* 0x000fea000383ffff */
[----:B------:R-:W-:Y:S05]  /*1790*/  EXIT ;  /* 0x000000000000794d */ /* 0x000fea0003800000 */
.L_x_7:
        /* <DEDUP_REMOVED lines=14> */
.L_x_20:


//--------------------- .text._Z18convolution_kernelPfS_S_iiiiiiiiiiii --------------------------
	.section	.text._Z18convolution_kernelPfS_S_iiiiiiiiiiii,"ax",@progbits
	.align	128
        .global         _Z18convolution_kernelPfS_S_iiiiiiiiiiii
        .type           _Z18convolution_kernelPfS_S_iiiiiiiiiiii,@function
        .size           _Z18convolution_kernelPfS_S_iiiiiiiiiiii,(.L_x_21 - _Z18convolution_kernelPfS_S_iiiiiiiiiiii)
        .other          _Z18convolution_kernelPfS_S_iiiiiiiiiiii,@"STO_CUDA_ENTRY STV_DEFAULT"
_Z18convolution_kernelPfS_S_iiiiiiiiiiii:
.text._Z18convolution_kernelPfS_S_iiiiiiiiiiii:
[----:B------:R-:W-:Y:S01]  /*0000*/  LDC R1, c[0x0][0x37c] ;  /* 0x0000df00ff017b82 */ /* 0x000fe20000000800 */
[----:B------:R-:W0:Y:S07]  /*0010*/  S2R R5, SR_TID.X ;  /* 0x0000000000057919 */ /* 0x000e2e0000002100 */
[----:B------:R-:W1:Y:S01]  /*0020*/  LDC R9, c[0x0][0x3a8] ;  /* 0x0000ea00ff097b82 */ /* 0x000e620000000800 */
[----:B------:R-:W1:Y:S07]  /*0030*/  LDCU UR5, c[0x0][0x398] ;  /* 0x00007300ff0577ac */ /* 0x000e6e0008000800 */
[----:B------:R-:W2:Y:S08]  /*0040*/  LDC R8, c[0x0][0x3b4] ;  /* 0x0000ed00ff087b82 */ /* 0x000eb00000000800 */
[----:B------:R-:W0:Y:S08]  /*0050*/  S2UR UR4, SR_CTAID.X ;  /* 0x00000000000479c3 */ /* 0x000e300000002500 */
[----:B------:R-:W0:Y:S01]  /*0060*/  LDC R10, c[0x0][0x360] ;  /* 0x0000d800ff0a7b82 */ /* 0x000e220000000800 */
[----:B-1----:R-:W-:-:S07]  /*0070*/  IMAD R3, R9, UR5, RZ ;  /* 0x0000000509037c24 */ /* 0x002fce000f8e02ff */
[----:B------:R-:W1:Y:S01]  /*0080*/  LDC R11, c[0x0][0x3b8] ;  /* 0x0000ee00ff0b7b82 */ /* 0x000e620000000800 */
[----:B--2---:R-:W-:Y:S02]  /*0090*/  IMAD R0, R3, R8, RZ ;  /* 0x0000000803007224 */ /* 0x004fe400078e02ff */
[----:B0-----:R-:W-:Y:S02]  /*00a0*/  IMAD R10, R10, UR4, R5 ;  /* 0x000000040a0a7c24 */ /* 0x001fe4000f8e0205 */
[----:B-1----:R-:W-:-:S05]  /*00b0*/  IMAD R3, R0, R11, RZ ;  /* 0x0000000b00037224 */ /* 0x002fca00078e02ff */
[----:B------:R-:W-:-:S13]  /*00c0*/  ISETP.GE.AND P0, PT, R10, R3, PT ;  /* 0x000000030a00720c */ /* 0x000fda0003f06270 */
[----:B------:R-:W-:Y:S05]  /*00d0*/  @P0 EXIT ;  /* 0x000000000000094d */ /* 0x000fea0003800000 */
[-C--:B------:R-:W-:Y:S01]  /*00e0*/  IABS R6, R11.reuse ;  /* 0x0000000b00067213 */ /* 0x080fe20000000000 */
[----:B------:R-:W-:Y:S01]  /*00f0*/  IMAD R0, R8, R11, RZ ;  /* 0x0000000b08007224 */ /* 0x000fe200078e02ff */
[----:B------:R-:W-:Y:S01]  /*0100*/  IABS R14, R8 ;  /* 0x00000008000e7213 */ /* 0x000fe20000000000 */
[----:B------:R-:W0:Y:S01]  /*0110*/  LDCU UR4, c[0x0][0x39c] ;  /* 0x00007380ff0477ac */ /* 0x000e220008000800 */
[----:B------:R-:W1:Y:S01]  /*0120*/  I2F.RP R5, R6 ;  /* 0x0000000600057306 */ /* 0x000e620000209400 */
[----:B------:R-:W-:Y:S02]  /*0130*/  IABS R18, R10 ;  /* 0x0000000a00127213 */ /* 0x000fe40000000000 */
[-C--:B------:R-:W-:Y:S01]  /*0140*/  IABS R4, R0.reuse ;  /* 0x0000000000047213 */ /* 0x080fe20000000000 */
[----:B------:R-:W2:Y:S01]  /*0150*/  LDCU.64 UR12, c[0x0][0x358] ;  /* 0x00006b00ff0c77ac */ /* 0x000ea20008000a00 */
[----:B------:R-:W-:Y:S02]  /*0160*/  IABS R12, R9 ;  /* 0x00000009000c7213 */ /* 0x000fe40000000000 */
[----:B------:R-:W-:Y:S01]  /*0170*/  IABS R21, R0 ;  /* 0x0000000000157213 */ /* 0x000fe20000000000 */
[----:B------:R-:W3:Y:S01]  /*0180*/  I2F.RP R13, R4 ;  /* 0x00000004000d7306 */ /* 0x000ee20000209400 */
[----:B------:R-:W-:-:S07]  /*0190*/  ISETP.NE.AND P6, PT, R9, RZ, PT ;  /* 0x000000ff0900720c */ /* 0x000fce0003fc5270 */
[----:B-1----:R-:W1:Y:S01]  /*01a0*/  MUFU.RCP R5, R5 ;  /* 0x0000000500057308 */ /* 0x002e620000001000 */
[----:B0-----:R-:W-:-:S07]  /*01b0*/  UISETP.GE.AND UP0, UPT, UR4, 0x1, UPT ;  /* 0x000000010400788c */ /* 0x001fce000bf06270 */
[----:B---3--:R-:W0:Y:S08]  /*01c0*/  MUFU.RCP R13, R13 ;  /* 0x0000000d000d7308 */ /* 0x008e300000001000 */
[----:B------:R-:W-:Y:S01]  /*01d0*/  I2F.RP R7, R14 ;  /* 0x0000000e00077306 */ /* 0x000fe20000209400 */
[----:B-1----:R-:W-:-:S07]  /*01e0*/  VIADD R16, R5, 0xffffffe ;  /* 0x0ffffffe05107836 */ /* 0x002fce0000000000 */
[----:B------:R1:W3:Y:S01]  /*01f0*/  F2I.FTZ.U32.TRUNC.NTZ R17, R16 ;  /* 0x0000001000117305 */ /* 0x0002e2000021f000 */
[----:B0-----:R-:W-:Y:S02]  /*0200*/  VIADD R2, R13, 0xffffffe ;  /* 0x0ffffffe0d027836 */ /* 0x001fe40000000000 */
[----:B------:R-:W-:-:S05]  /*0210*/  IMAD R13, R0, R9, RZ ;  /* 0x00000009000d7224 */ /* 0x000fca00078e02ff */
[----:B------:R0:W4:Y:S01]  /*0220*/  F2I.FTZ.U32.TRUNC.NTZ R3, R2 ;  /* 0x0000000200037305 */ /* 0x000122000021f000 */
[----:B-1----:R-:W-:Y:S01]  /*0230*/  IMAD.MOV.U32 R16, RZ, RZ, RZ ;  /* 0x000000ffff107224 */ /* 0x002fe200078e00ff */
[----:B---3--:R-:W-:-:S06]  /*0240*/  IADD3 R15, PT, PT, RZ, -R17, RZ ;  /* 0x80000011ff0f7210 */ /* 0x008fcc0007ffe0ff */
[----:B------:R-:W1:Y:S01]  /*0250*/  MUFU.RCP R7, R7 ;  /* 0x0000000700077308 */ /* 0x000e620000001000 */
[----:B0-----:R-:W-:Y:S01]  /*0260*/  IABS R2, R13 ;  /* 0x0000000d00027213 */ /* 0x001fe20000000000 */
[----:B------:R-:W-:Y:S02]  /*0270*/  IMAD R15, R15, R6, RZ ;  /* 0x000000060f0f7224 */ /* 0x000fe400078e02ff */
[----:B----4-:R-:W-:-:S04]  /*0280*/  IMAD.MOV R19, RZ, RZ, -R3 ;  /* 0x000000ffff137224 */ /* 0x010fc800078e0a03 */
[----:B------:R-:W0:Y:S01]  /*0290*/  I2F.RP R5, R12 ;  /* 0x0000000c00057306 */ /* 0x000e220000209400 */
[----:B------:R-:W-:Y:S01]  /*02a0*/  IMAD.HI.U32 R16, R17, R15, R16 ;  /* 0x0000000f11107227 */ /* 0x000fe200078e0010 */
[----:B------:R-:W-:-:S03]  /*02b0*/  MOV R15, R18 ;  /* 0x00000012000f7202 */ /* 0x000fc60000000f00 */
[----:B------:R-:W-:Y:S02]  /*02c0*/  IMAD R19, R19, R4, RZ ;  /* 0x0000000413137224 */ /* 0x000fe400078e02ff */
[----:B------:R-:W-:-:S04]  /*02d0*/  IMAD.HI.U32 R17, R16, R15, RZ ;  /* 0x0000000f10117227 */ /* 0x000fc800078e00ff */
[----:B------:R-:W-:Y:S02]  /*02e0*/  IMAD.MOV.U32 R16, RZ, RZ, R2 ;  /* 0x000000ffff107224 */ /* 0x000fe400078e0002 */
[----:B------:R-:W-:Y:S02]  /*02f0*/  IMAD.MOV.U32 R2, RZ, RZ, RZ ;  /* 0x000000ffff027224 */ /* 0x000fe400078e00ff */
[----:B------:R-:W3:Y:S02]  /*0300*/  I2F.RP R20, R16 ;  /* 0x0000001000147306 */ /* 0x000ee40000209400 */
[----:B------:R-:W-:Y:S01]  /*0310*/  IMAD.HI.U32 R18, R3, R19, R2 ;  /* 0x0000001303127227 */ /* 0x000fe200078e0002 */
[----:B------:R-:W-:-:S03]  /*0320*/  IADD3 R3, PT, PT, -R17, RZ, RZ ;  /* 0x000000ff11037210 */ /* 0x000fc60007ffe1ff */
[----:B-1----:R-:W-:Y:S02]  /*0330*/  VIADD R2, R7, 0xffffffe ;  /* 0x0ffffffe07027836 */ /* 0x002fe40000000000 */
[----:B------:R-:W-:Y:S01]  /*0340*/  IMAD R7, R6, R3, R15 ;  /* 0x0000000306077224 */ /* 0x000fe200078e020f */
[----:B0-----:R-:W0:Y:S01]  /*0350*/  MUFU.RCP R5, R5 ;  /* 0x0000000500057308 */ /* 0x001e220000001000 */
[----:B------:R-:W-:Y:S02]  /*0360*/  IMAD.MOV R19, RZ, RZ, -R21 ;  /* 0x000000ffff137224 */ /* 0x000fe400078e0a15 */
[----:B------:R-:W-:Y:S01]  /*0370*/  IMAD.HI.U32 R18, R18, R15, RZ ;  /* 0x0000000f12127227 */ /* 0x000fe200078e00ff */
[----:B------:R-:W-:-:S03]  /*0380*/  ISETP.GT.U32.AND P4, PT, R6, R7, PT ;  /* 0x000000070600720c */ /* 0x000fc60003f84070 */
[----:B------:R-:W-:Y:S01]  /*0390*/  IMAD R19, R18, R19, R15 ;  /* 0x0000001312137224 */ /* 0x000fe200078e020f */
[----:B------:R1:W4:Y:S04]  /*03a0*/  F2I.FTZ.U32.TRUNC.NTZ R3, R2 ;  /* 0x0000000200037305 */ /* 0x000328000021f000 */
[----:B------:R-:W-:-:S04]  /*03b0*/  ISETP.GT.U32.AND P5, PT, R4, R19, PT ;  /* 0x000000130400720c */ /* 0x000fc80003fa4070 */
[----:B---3--:R-:W3:Y:S01]  /*03c0*/  MUFU.RCP R20, R20 ;  /* 0x0000001400147308 */ /* 0x008ee20000001000 */
[-C--:B------:R-:W-:Y:S01]  /*03d0*/  @!P4 IADD3 R7, PT, PT, R7, -R6.reuse, RZ ;  /* 0x800000060707c210 */ /* 0x080fe20007ffe0ff */
[----:B0-----:R-:W-:Y:S01]  /*03e0*/  VIADD R5, R5, 0xffffffe ;  /* 0x0ffffffe05057836 */ /* 0x001fe20000000000 */
[----:B-1----:R-:W-:Y:S02]  /*03f0*/  LOP3.LUT R2, R10, R11, RZ, 0x3c, !PT ;  /* 0x0000000b0a027212 */ /* 0x002fe400078e3cff */
[----:B------:R-:W-:Y:S01]  /*0400*/  ISETP.GE.U32.AND P3, PT, R7, R6, PT ;  /* 0x000000060700720c */ /* 0x000fe20003f66070 */
[----:B----4-:R-:W-:Y:S02]  /*0410*/  IMAD.MOV R7, RZ, RZ, -R3 ;  /* 0x000000ffff077224 */ /* 0x010fe400078e0a03 */
[----:B------:R-:W0:Y:S01]  /*0420*/  F2I.FTZ.U32.TRUNC.NTZ R5, R5 ;  /* 0x0000000500057305 */ /* 0x000e22000021f000 */
[----:B------:R-:W-:Y:S01]  /*0430*/  @!P5 IADD3 R19, PT, PT, R19, -R4, RZ ;  /* 0x800000041313d210 */ /* 0x000fe20007ffe0ff */
[----:B------:R-:W-:Y:S01]  /*0440*/  @!P5 VIADD R18, R18, 0x1 ;  /* 0x000000011212d836 */ /* 0x000fe20000000000 */
[----:B------:R-:W-:-:S02]  /*0450*/  @!P4 IADD3 R17, PT, PT, R17, 0x1, RZ ;  /* 0x000000011111c810 */ /* 0x000fc40007ffe0ff */
[----:B------:R-:W-:Y:S01]  /*0460*/  ISETP.GE.U32.AND P0, PT, R19, R4, PT ;  /* 0x000000041300720c */ /* 0x000fe20003f06070 */
[----:B------:R-:W-:Y:S01]  /*0470*/  IMAD R19, R7, R14, RZ ;  /* 0x0000000e07137224 */ /* 0x000fe200078e02ff */
[----:B------:R-:W-:Y:S01]  /*0480*/  LOP3.LUT R4, R10, R0, RZ, 0x3c, !PT ;  /* 0x000000000a047212 */ /* 0x000fe200078e3cff */
[----:B---3--:R-:W-:Y:S01]  /*0490*/  VIADD R6, R20, 0xffffffe ;  /* 0x0ffffffe14067836 */ /* 0x008fe20000000000 */
[----:B------:R-:W-:Y:S01]  /*04a0*/  ISETP.GE.AND P1, PT, R2, RZ, PT ;  /* 0x000000ff0200720c */ /* 0x000fe20003f26270 */
[----:B------:R-:W-:Y:S01]  /*04b0*/  IMAD.MOV.U32 R2, RZ, RZ, RZ ;  /* 0x000000ffff027224 */ /* 0x000fe200078e00ff */
[----:B------:R-:W-:Y:S01]  /*04c0*/  ISETP.NE.AND P4, PT, R11, RZ, PT ;  /* 0x000000ff0b00720c */ /* 0x000fe20003f85270 */
[----:B------:R1:W3:Y:S01]  /*04d0*/  F2I.FTZ.U32.TRUNC.NTZ R7, R6 ;  /* 0x0000000600077305 */ /* 0x0002e2000021f000 */
[----:B------:R-:W-:Y:S01]  /*04e0*/  ISETP.GE.AND P2, PT, R4, RZ, PT ;  /* 0x000000ff0400720c */ /* 0x000fe20003f46270 */
[----:B------:R-:W-:Y:S01]  /*04f0*/  IMAD.HI.U32 R2, R3, R19, R2 ;  /* 0x0000001303027227 */ /* 0x000fe200078e0002 */
[----:B------:R-:W-:-:S02]  /*0500*/  @P3 IADD3 R17, PT, PT, R17, 0x1, RZ ;  /* 0x0000000111113810 */ /* 0x000fc40007ffe0ff */
[----:B------:R-:W-:Y:S01]  /*0510*/  ISETP.NE.AND P3, PT, R0, RZ, PT ;  /* 0x000000ff0000720c */ /* 0x000fe20003f65270 */
[----:B0-----:R-:W-:Y:S01]  /*0520*/  IMAD.MOV R3, RZ, RZ, -R5 ;  /* 0x000000ffff037224 */ /* 0x001fe200078e0a05 */
[----:B------:R-:W-:Y:S01]  /*0530*/  IABS R20, R13 ;  /* 0x0000000d00147213 */ /* 0x000fe20000000000 */
[----:B------:R-:W-:Y:S02]  /*0540*/  @P0 VIADD R18, R18, 0x1 ;  /* 0x0000000112120836 */ /* 0x000fe40000000000 */
[----:B-1----:R-:W-:Y:S02]  /*0550*/  HFMA2 R6, -RZ, RZ, 0, 0 ;  /* 0x00000000ff067431 */ /* 0x002fe400000001ff */
[----:B------:R-:W-:Y:S02]  /*0560*/  IMAD.MOV.U32 R4, RZ, RZ, RZ ;  /* 0x000000ffff047224 */ /* 0x000fe400078e00ff */
[----:B------:R-:W-:Y:S02]  /*0570*/  IMAD R3, R3, R12, RZ ;  /* 0x0000000c03037224 */ /* 0x000fe400078e02ff */
[----:B------:R-:W-:Y:S01]  /*0580*/  @!P1 IMAD.MOV R17, RZ, RZ, -R17 ;  /* 0x000000ffff119224 */ /* 0x000fe200078e0a11 */
[----:B---3--:R-:W-:Y:S01]  /*0590*/  IADD3 R19, PT, PT, RZ, -R7, RZ ;  /* 0x80000007ff137210 */ /* 0x008fe20007ffe0ff */
[----:B------:R-:W-:Y:S01]  /*05a0*/  @!P2 IMAD.MOV R18, RZ, RZ, -R18 ;  /* 0x000000ffff12a224 */ /* 0x000fe200078e0a12 */
[----:B------:R-:W-:Y:S01]  /*05b0*/  @!P4 LOP3.LUT R17, RZ, R11, RZ, 0x33, !PT ;  /* 0x0000000bff11c212 */ /* 0x000fe200078e33ff */
[----:B------:R-:W-:Y:S01]  /*05c0*/  IMAD.HI.U32 R4, R5, R3, R4 ;  /* 0x0000000305047227 */ /* 0x000fe200078e0004 */
[----:B------:R-:W-:-:S02]  /*05d0*/  @!P3 LOP3.LUT R18, RZ, R0, RZ, 0x33, !PT ;  /* 0x00000000ff12b212 */ /* 0x000fc400078e33ff */
[----:B------:R-:W-:Y:S01]  /*05e0*/  IABS R3, R17 ;  /* 0x0000001100037213 */ /* 0x000fe20000000000 */
[----:B------:R-:W-:Y:S01]  /*05f0*/  IMAD R5, R19, R16, RZ ;  /* 0x0000001013057224 */ /* 0x000fe200078e02ff */
[----:B------:R-:W-:-:S03]  /*0600*/  IABS R0, R18 ;  /* 0x0000001200007213 */ /* 0x000fc60000000000 */
[----:B------:R-:W-:-:S04]  /*0610*/  IMAD.HI.U32 R6, R7, R5, R6 ;  /* 0x0000000507067227 */ /* 0x000fc800078e0006 */
[----:B------:R-:W-:-:S04]  /*0620*/  IMAD.HI.U32 R2, R2, R3, RZ ;  /* 0x0000000302027227 */ /* 0x000fc800078e00ff */
[----:B------:R-:W-:Y:S01]  /*0630*/  IMAD.MOV.U32 R5, RZ, RZ, R0 ;  /* 0x000000ffff057224 */ /* 0x000fe200078e0000 */
[----:B------:R-:W-:Y:S01]  /*0640*/  IADD3 R2, PT, PT, -R2, RZ, RZ ;  /* 0x000000ff02027210 */ /* 0x000fe20007ffe1ff */
[----:B------:R-:W-:Y:S02]  /*0650*/  IMAD.MOV R7, RZ, RZ, -R20 ;  /* 0x000000ffff077224 */ /* 0x000fe400078e0a14 */
[----:B------:R-:W-:-:S04]  /*0660*/  IMAD.HI.U32 R0, R6, R15, RZ ;  /* 0x0000000f06007227 */ /* 0x000fc800078e00ff */
[----:B------:R-:W-:Y:S02]  /*0670*/  IMAD R15, R0, R7, R15 ;  /* 0x00000007000f7224 */ /* 0x000fe400078e020f */
[----:B------:R-:W-:-:S03]  /*0680*/  IMAD.HI.U32 R4, R4, R5, RZ ;  /* 0x0000000504047227 */ /* 0x000fc600078e00ff */
[----:B------:R-:W-:Y:S01]  /*0690*/  ISETP.GT.U32.AND P2, PT, R16, R15, PT ;  /* 0x0000000f1000720c */ /* 0x000fe20003f44070 */
[----:B------:R-:W-:Y:S01]  /*06a0*/  IMAD R3, R14, R2, R3 ;  /* 0x000000020e037224 */ /* 0x000fe200078e0203 */
[----:B------:R-:W-:Y:S01]  /*06b0*/  LOP3.LUT R2, R10, R13, RZ, 0x3c, !PT ;  /* 0x0000000d0a027212 */ /* 0x000fe200078e3cff */
[----:B------:R-:W-:-:S03]  /*06c0*/  IMAD.MOV R4, RZ, RZ, -R4 ;  /* 0x000000ffff047224 */ /* 0x000fc600078e0a04 */
[----:B------:R-:W-:Y:S01]  /*06d0*/  ISETP.GT.U32.AND P0, PT, R14, R3, PT ;  /* 0x000000030e00720c */ /* 0x000fe20003f04070 */
[----:B------:R-:W-:Y:S01]  /*06e0*/  IMAD R5, R12, R4, R5 ;  /* 0x000000040c057224 */ /* 0x000fe200078e0205 */
[----:B------:R-:W-:Y:S01]  /*06f0*/  ISETP.GE.AND P3, PT, R2, RZ, PT ;  /* 0x000000ff0200720c */ /* 0x000fe20003f66270 */
[----:B------:R-:W-:-:S03]  /*0700*/  IMAD.MOV R2, RZ, RZ, -R17 ;  /* 0x000000ffff027224 */ /* 0x000fc600078e0a11 */
[----:B------:R-:W-:Y:S01]  /*0710*/  ISETP.GT.U32.AND P1, PT, R12, R5, PT ;  /* 0x000000050c00720c */ /* 0x000fe20003f24070 */
[----:B------:R-:W-:Y:S02]  /*0720*/  @!P2 IMAD.IADD R15, R15, 0x1, -R16 ;  /* 0x000000010f0fa824 */ /* 0x000fe400078e0a10 */
[----:B------:R-:W-:Y:S01]  /*0730*/  @!P2 VIADD R0, R0, 0x1 ;  /* 0x000000010000a836 */ /* 0x000fe20000000000 */
[----:B------:R-:W-:Y:S01]  /*0740*/  ISETP.NE.AND P2, PT, R13, RZ, PT ;  /* 0x000000ff0d00720c */ /* 0x000fe20003f45270 */
[----:B------:R-:W-:Y:S02]  /*0750*/  IMAD R2, R11, R2, R10 ;  /* 0x000000020b027224 */ /* 0x000fe400078e020a */
[----:B------:R-:W-:Y:S02]  /*0760*/  @!P0 IADD3 R3, PT, PT, R3, -R14, RZ ;  /* 0x8000000e03038210 */ /* 0x000fe40007ffe0ff */
[----:B------:R-:W-:Y:S02]  /*0770*/  ISETP.GE.U32.AND P0, PT, R15, R16, PT ;  /* 0x000000100f00720c */ /* 0x000fe40003f06070 */
[----:B------:R-:W-:-:S02]  /*0780*/  ISETP.GT.U32.AND P5, PT, R14, R3, PT ;  /* 0x000000030e00720c */ /* 0x000fc40003fa4070 */
[----:B------:R-:W-:Y:S01]  /*0790*/  @!P1 IMAD.IADD R5, R5, 0x1, -R12 ;  /* 0x0000000105059824 */ /* 0x000fe200078e0a0c */
[----:B------:R-:W-:-:S04]  /*07a0*/  ISETP.GE.AND P1, PT, R17, RZ, PT ;  /* 0x000000ff1100720c */ /* 0x000fc80003f26270 */
[----:B------:R-:W-:-:S04]  /*07b0*/  ISETP.GT.U32.AND P4, PT, R12, R5, PT ;  /* 0x000000050c00720c */ /* 0x000fc80003f84070 */
[----:B------:R-:W-:Y:S02]  /*07c0*/  @P0 IADD3 R0, PT, PT, R0, 0x1, RZ ;  /* 0x0000000100000810 */ /* 0x000fe40007ffe0ff */
[----:B------:R-:W-:Y:S01]  /*07d0*/  ISETP.GE.AND P0, PT, R18, RZ, PT ;  /* 0x000000ff1200720c */ /* 0x000fe20003f06270 */
[----:B------:R-:W-:Y:S01]  /*07e0*/  @!P5 IMAD.IADD R3, R3, 0x1, -R14 ;  /* 0x000000010303d824 */ /* 0x000fe200078e0a0e */
[----:B------:R-:W-:Y:S02]  /*07f0*/  ISETP.NE.AND P5, PT, R8, RZ, PT ;  /* 0x000000ff0800720c */ /* 0x000fe40003fa5270 */
[----:B------:R-:W-:Y:S01]  /*0800*/  @!P3 IADD3 R0, PT, PT, -R0, RZ, RZ ;  /* 0x000000ff0000b210 */ /* 0x000fe20007ffe1ff */
[----:B------:R-:W-:Y:S01]  /*0810*/  @!P1 IMAD.MOV R3, RZ, RZ, -R3 ;  /* 0x000000ffff039224 */ /* 0x000fe200078e0a03 */
[----:B------:R-:W-:Y:S01]  /*0820*/  @!P2 LOP3.LUT R0, RZ, R13, RZ, 0x33, !PT ;  /* 0x0000000dff00a212 */ /* 0x000fe200078e33ff */
[----:B------:R-:W-:-:S06]  /*0830*/  @!P4 IMAD.IADD R5, R5, 0x1, -R12 ;  /* 0x000000010505c824 */ /* 0x000fcc00078e0a0c */
[----:B------:R-:W-:Y:S02]  /*0840*/  @!P0 IADD3 R5, PT, PT, -R5, RZ, RZ ;  /* 0x000000ff05058210 */ /* 0x000fe40007ffe1ff */
[----:B------:R-:W-:Y:S01]  /*0850*/  @!P6 LOP3.LUT R5, RZ, R9, RZ, 0x33, !PT ;  /* 0x00000009ff05e212 */ /* 0x000fe200078e33ff */
[----:B------:R-:W-:Y:S01]  /*0860*/  IMAD.MOV.U32 R9, RZ, RZ, RZ ;  /* 0x000000ffff097224 */ /* 0x000fe200078e00ff */
[----:B------:R-:W-:Y:S01]  /*0870*/  @!P5 LOP3.LUT R3, RZ, R8, RZ, 0x33, !PT ;  /* 0x00000008ff03d212 */ /* 0x000fe200078e33ff */
[----:B--2---:R-:W-:Y:S06]  /*0880*/  BRA.U !UP0, `(.L_x_8) ;  /* 0x0000000908fc7547 */ /* 0x004fec000b800000 */
[----:B------:R-:W0:Y:S01]  /*0890*/  LDCU UR4, c[0x0][0x3ac] ;  /* 0x00007580ff0477ac */ /* 0x000e220008000800 */
[----:B------:R-:W1:Y:S01]  /*08a0*/  LDC.64 R6, c[0x0][0x3c0] ;  /* 0x0000f000ff067b82 */ /* 0x000e620000000a00 */
[----:B------:R-:W0:Y:S01]  /*08b0*/  LDCU UR6, c[0x0][0x3b0] ;  /* 0x00007600ff0677ac */ /* 0x000e220008000800 */
[----:B------:R-:W1:Y:S01]  /*08c0*/  LDCU UR5, c[0x0][0x3bc] ;  /* 0x00007780ff0577ac */ /* 0x000e620008000800 */
[----:B0-----:R-:W-:-:S04]  /*08d0*/  UISETP.LT.AND UP0, UPT, UR4, UR6, UPT ;  /* 0x000000060400728c */ /* 0x001fc8000bf01270 */
[----:B------:R-:W-:Y:S01]  /*08e0*/  USEL UR4, UR4, UR6, UP0 ;  /* 0x0000000604047287 */ /* 0x000fe20008000000 */
[----:B-1----:R-:W-:Y:S02]  /*08f0*/  IMAD R6, R3, UR5, -R6 ;  /* 0x0000000503067c24 */ /* 0x002fe4000f8e0a06 */
[----:B------:R-:W-:Y:S01]  /*0900*/  IMAD R7, R2, UR5, -R7 ;  /* 0x0000000502077c24 */ /* 0x000fe2000f8e0a07 */
[----:B------:R-:W-:-:S09]  /*0910*/  UISETP.GE.AND UP0, UPT, UR4, 0x1, UPT ;  /* 0x000000010400788c */ /* 0x000fd2000bf06270 */
[----:B------:R-:W-:Y:S05]  /*0920*/  BRA.U !UP0, `(.L_x_8) ;  /* 0x0000000908d47547 */ /* 0x000fea000b800000 */
[----:B------:R-:W-:Y:S01]  /*0930*/  IMAD.MOV.U32 R9, RZ, RZ, RZ ;  /* 0x000000ffff097224 */ /* 0x000fe200078e00ff */
[----:B------:R-:W-:Y:S02]  /*0940*/  ULOP3.LUT UR8, UR6, 0x7, URZ, 0xc0, !UPT ;  /* 0x0000000706087892 */ /* 0x000fe4000f8ec0ff */
[----:B------:R-:W-:Y:S02]  /*0950*/  ULOP3.LUT UR9, UR6, 0x3, URZ, 0xc0, !UPT ;  /* 0x0000000306097892 */ /* 0x000fe4000f8ec0ff */
[----:B------:R-:W-:Y:S01]  /*0960*/  ULOP3.LUT UR6, UR6, 0x7ffffff8, URZ, 0xc0, !UPT ;  /* 0x7ffffff806067892 */ /* 0x000fe2000f8ec0ff */
[----:B------:R-:W-:-:S11]  /*0970*/  UMOV UR4, URZ ;  /* 0x000000ff00047c82 */ /* 0x000fd60008000000 */
.L_x_16:
[----:B------:R-:W0:Y:S01]  /*0980*/  LDC R10, c[0x0][0x39c] ;  /* 0x0000e700ff0a7b82 */ /* 0x000e220000000800 */
[----:B------:R-:W-:Y:S01]  /*0990*/  UMOV UR5, URZ ;  /* 0x000000ff00057c82 */ /* 0x000fe20008000000 */
[-C--:B0-----:R-:W-:Y:S02]  /*09a0*/  IMAD R8, R0, R10.reuse, UR4 ;  /* 0x0000000400087e24 */ /* 0x081fe4000f8e020a */
[----:B------:R-:W-:Y:S01]  /*09b0*/  IMAD R4, R5, R10, UR4 ;  /* 0x0000000405047e24 */ /* 0x000fe2000f8e020a */
[----:B------:R-:W-:-:S06]  /*09c0*/  UIADD3 UR4, UPT, UPT, UR4, 0x1, URZ ;  /* 0x0000000104047890 */ /* 0x000fcc000fffe0ff */
[----:B------:R-:W-:-:S13]  /*09d0*/  ISETP.NE.AND P5, PT, R10, UR4, PT ;  /* 0x000000040a007c0c */ /* 0x000fda000bfa5270 */
.L_x_15:
[----:B------:R-:W0:Y:S01]  /*09e0*/  LDC R13, c[0x0][0x3ac] ;  /* 0x0000eb00ff0d7b82 */ /* 0x000e220000000800 */
[----:B------:R-:W1:Y:S01]  /*09f0*/  LDCU UR7, c[0x0][0x3b0] ;  /* 0x00007600ff0777ac */ /* 0x000e620008000800 */
[----:B------:R-:W-:Y:S01]  /*0a00*/  IADD3 R11, PT, PT, R6, UR5, RZ ;  /* 0x00000005060b7c10 */ /* 0x000fe2000fffe0ff */
[----:B------:R-:W-:Y:S01]  /*0a10*/  IMAD.MOV.U32 R16, RZ, RZ, RZ ;  /* 0x000000ffff107224 */ /* 0x000fe200078e00ff */
[----:B------:R-:W2:Y:S01]  /*0a20*/  LDCU UR10, c[0x0][0x3a0] ;  /* 0x00007400ff0a77ac */ /* 0x000ea20008000800 */
[----:B-1----:R-:W-:Y:S01]  /*0a30*/  UISETP.GE.U32.AND UP0, UPT, UR7, 0x8, UPT ;  /* 0x000000080700788c */ /* 0x002fe2000bf06070 */
[C---:B--2---:R-:W-:Y:S01]  /*0a40*/  ISETP.GE.AND P0, PT, R11.reuse, UR10, PT ;  /* 0x0000000a0b007c0c */ /* 0x044fe2000bf06270 */
[----:B0-----:R-:W-:Y:S01]  /*0a50*/  IMAD R10, R4, R13, UR5 ;  /* 0x00000005040a7e24 */ /* 0x001fe2000f8e020d */
[----:B------:R-:W-:Y:S02]  /*0a60*/  UIADD3 UR5, UPT, UPT, UR5, 0x1, URZ ;  /* 0x0000000105057890 */ /* 0x000fe4000fffe0ff */
[----:B------:R-:W-:Y:S01]  /*0a70*/  ISETP.GT.AND P0, PT, R11, -0x1, !P0 ;  /* 0xffffffff0b00780c */ /* 0x000fe20004704270 */
[----:B------:R-:W-:-:S03]  /*0a80*/  IMAD R11, R8, UR10, R11 ;  /* 0x0000000a080b7c24 */ /* 0x000fc6000f8e020b */
[----:B------:R-:W-:Y:S01]  /*0a90*/  ISETP.NE.AND P6, PT, R13, UR5, PT ;  /* 0x000000050d007c0c */ /* 0x000fe2000bfc5270 */
[----:B------:R-:W-:-:S12]  /*0aa0*/  BRA.U !UP0, `(.L_x_9) ;  /* 0x0000000508147547 */ /* 0x000fd8000b800000 */
[----:B------:R-:W-:Y:S01]  /*0ab0*/  IMAD.MOV.U32 R16, RZ, RZ, RZ ;  /* 0x000000ffff107224 */ /* 0x000fe200078e00ff */
[----:B------:R-:W0:Y:S01]  /*0ac0*/  LDCU UR10, c[0x0][0x3a4] ;  /* 0x00007480ff0a77ac */ /* 0x000e220008000800 */
[----:B------:R-:W1:Y:S05]  /*0ad0*/  LDCU UR7, c[0x0][0x3b0] ;  /* 0x00007600ff0777ac */ /* 0x000e6a0008000800 */
.L_x_10:
[----:B------:R-:W2:Y:S01]  /*0ae0*/  LDC.64 R14, c[0x0][0x380] ;  /* 0x0000e000ff0e7b82 */ /* 0x000ea20000000a00 */
[----:B------:R-:W-:-:S04]  /*0af0*/  IADD3 R18, PT, PT, R7, R16, RZ ;  /* 0x0000001007127210 */ /* 0x000fc80007ffe0ff */
[C---:B0-----:R-:W-:Y:S01]  /*0b00*/  ISETP.GE.AND P3, PT, R18.reuse, UR10, PT ;  /* 0x0000000a12007c0c */ /* 0x041fe2000bf66270 */
[C---:B------:R-:W-:Y:S01]  /*0b10*/  VIADD R17, R18.reuse, 0x1 ;  /* 0x0000000112117836 */ /* 0x040fe20000000000 */
[C---:B------:R-:W-:Y:S01]  /*0b20*/  IADD3 R20, PT, PT, R18.reuse, 0x3, RZ ;  /* 0x0000000312147810 */ /* 0x040fe20007ffe0ff */
[----:B------:R-:W0:Y:S01]  /*0b30*/  LDC.64 R12, c[0x0][0x388] ;  /* 0x0000e200ff0c7b82 */ /* 0x000e220000000a00 */
[C---:B------:R-:W-:Y:S01]  /*0b40*/  VIADD R19, R18.reuse, 0x2 ;  /* 0x0000000212137836 */ /* 0x040fe20000000000 */
[----:B------:R-:W-:Y:S02]  /*0b50*/  ISETP.GT.AND P3, PT, R18, -0x1, !P3 ;  /* 0xffffffff1200780c */ /* 0x000fe40005f64270 */
[----:B------:R-:W-:Y:S02]  /*0b60*/  ISETP.GE.AND P4, PT, R17, UR10, PT ;  /* 0x0000000a11007c0c */ /* 0x000fe4000bf86270 */
[----:B------:R-:W-:Y:S02]  /*0b70*/  ISETP.GE.AND P2, PT, R19, UR10, PT ;  /* 0x0000000a13007c0c */ /* 0x000fe4000bf46270 */
[----:B------:R-:W-:-:S02]  /*0b80*/  PLOP3.LUT P3, PT, P0, P3, PT, 0x80, 0x8 ;  /* 0x000000000008781c */ /* 0x000fc40000767070 */
[----:B------:R-:W-:Y:S01]  /*0b90*/  ISETP.GT.AND P4, PT, R17, -0x1, !P4 ;  /* 0xffffffff1100780c */ /* 0x000fe20006784270 */
[----:B------:R-:W-:Y:S01]  /*0ba0*/  IMAD R17, R11, UR10, R18 ;  /* 0x0000000a0b117c24 */ /* 0x000fe2000f8e0212 */
[----:B------:R-:W-:Y:S01]  /*0bb0*/  ISETP.GT.AND P2, PT, R19, -0x1, !P2 ;  /* 0xffffffff1300780c */ /* 0x000fe20005744270 */
[----:B-1----:R-:W-:Y:S01]  /*0bc0*/  IMAD R19, R10, UR7, R16 ;  /* 0x000000070a137c24 */ /* 0x002fe2000f8e0210 */
[C---:B------:R-:W-:Y:S01]  /*0bd0*/  ISETP.GE.AND P1, PT, R20.reuse, UR10, PT ;  /* 0x0000000a14007c0c */ /* 0x040fe2000bf26270 */
[----:B--2---:R-:W-:Y:S01]  /*0be0*/  IMAD.WIDE R14, R17, 0x4, R14 ;  /* 0x00000004110e7825 */ /* 0x004fe200078e020e */
[----:B------:R-:W-:Y:S02]  /*0bf0*/  PLOP3.LUT P4, PT, P0, P4, PT, 0x80, 0x8 ;  /* 0x000000000008781c */ /* 0x000fe40000789070 */
[----:B------:R-:W-:-:S03]  /*0c00*/  ISETP.GT.AND P1, PT, R20, -0x1, !P1 ;  /* 0xffffffff1400780c */ /* 0x000fc60004f24270 */
[----:B------:R-:W2:Y:S01]  /*0c10*/  @P3 LDG.E R20, desc[UR12][R14.64] ;  /* 0x0000000c0e143981 */ /* 0x000ea2000c1e1900 */
[----:B------:R-:W-:Y:S01]  /*0c20*/  PLOP3.LUT P2, PT, P0, P2, PT, 0x80, 0x8 ;  /* 0x000000000008781c */ /* 0x000fe20000745070 */
[----:B0-----:R-:W-:-:S05]  /*0c30*/  IMAD.WIDE R12, R19, 0x4, R12 ;  /* 0x00000004130c7825 */ /* 0x001fca00078e020c */
[----:B------:R-:W2:Y:S01]  /*0c40*/  @P3 LDG.E R17, desc[UR12][R12.64] ;  /* 0x0000000c0c113981 */ /* 0x000ea2000c1e1900 */
[----:B------:R-:W-:-:S03]  /*0c50*/  PLOP3.LUT P1, PT, P0, P1, PT, 0x80, 0x8 ;  /* 0x000000000008781c */ /* 0x000fc60000723070 */
[----:B------:R-:W3:Y:S04]  /*0c60*/  @P4 LDG.E R22, desc[UR12][R14.64+0x4] ;  /* 0x0000040c0e164981 */ /* 0x000ee8000c1e1900 */
[----:B------:R-:W3:Y:S04]  /*0c70*/  @P4 LDG.E R19, desc[UR12][R12.64+0x4] ;  /* 0x0000040c0c134981 */ /* 0x000ee8000c1e1900 */
[----:B------:R-:W4:Y:S04]  /*0c80*/  @P2 LDG.E R24, desc[UR12][R14.64+0x8] ;  /* 0x0000080c0e182981 */ /* 0x000f28000c1e1900 */
[----:B------:R-:W4:Y:S04]  /*0c90*/  @P2 LDG.E R21, desc[UR12][R12.64+0x8] ;  /* 0x0000080c0c152981 */ /* 0x000f28000c1e1900 */
[----:B------:R-:W5:Y:S04]  /*0ca0*/  @P1 LDG.E R26, desc[UR12][R14.64+0xc] ;  /* 0x00000c0c0e1a1981 */ /* 0x000f68000c1e1900 */
[----:B------:R-:W5:Y:S01]  /*0cb0*/  @P1 LDG.E R23, desc[UR12][R12.64+0xc] ;  /* 0x00000c0c0c171981 */ /* 0x000f62000c1e1900 */
[----:B--2---:R-:W-:Y:S01]  /*0cc0*/  @P3 FFMA R9, R20, R17, R9 ;  /* 0x0000001114093223 */ /* 0x004fe20000000009 */
[----:B------:R-:W-:-:S02]  /*0cd0*/  VIADD R17, R18, 0x4 ;  /* 0x0000000412117836 */ /* 0x000fc40000000000 */
[----:B------:R-:W-:-:S03]  /*0ce0*/  VIADD R20, R18, 0x5 ;  /* 0x0000000512147836 */ /* 0x000fc60000000000 */
[----:B------:R-:W-:-:S04]  /*0cf0*/  ISETP.GE.AND P3, PT, R17, UR10, PT ;  /* 0x0000000a11007c0c */ /* 0x000fc8000bf66270 */
[----:B------:R-:W-:Y:S01]  /*0d00*/  ISETP.GT.AND P3, PT, R17, -0x1, !P3 ;  /* 0xffffffff1100780c */ /* 0x000fe20005f64270 */
[----:B---3--:R-:W-:Y:S01]  /*0d10*/  @P4 FFMA R9, R22, R19, R9 ;  /* 0x0000001316094223 */ /* 0x008fe20000000009 */
[----:B------:R-:W-:Y:S02]  /*0d20*/  IADD3 R19, PT, PT, R18, 0x6, RZ ;  /* 0x0000000612137810 */ /* 0x000fe40007ffe0ff */
[----:B------:R-:W-:Y:S02]  /*0d30*/  ISETP.GE.AND P4, PT, R20, UR10, PT ;  /* 0x0000000a14007c0c */ /* 0x000fe4000bf86270 */
[----:B------:R-:W-:Y:S01]  /*0d40*/  PLOP3.LUT P3, PT, P0, P3, PT, 0x80, 0x8 ;  /* 0x000000000008781c */ /* 0x000fe20000767070 */
[----:B----4-:R-:W-:Y:S01]  /*0d50*/  @P2 FFMA R9, R24, R21, R9 ;  /* 0x0000001518092223 */ /* 0x010fe20000000009 */
[----:B------:R-:W-:Y:S01]  /*0d60*/  VIADD R18, R18, 0x7 ;  /* 0x0000000712127836 */ /* 0x000fe20000000000 */
[----:B------:R-:W-:Y:S02]  /*0d70*/  ISETP.GE.AND P2, PT, R19, UR10, PT ;  /* 0x0000000a13007c0c */ /* 0x000fe4000bf46270 */
[----:B------:R-:W-:-:S02]  /*0d80*/  ISETP.GT.AND P4, PT, R20, -0x1, !P4 ;  /* 0xffffffff1400780c */ /* 0x000fc40006784270 */
[----:B------:R-:W-:Y:S01]  /*0d90*/  ISETP.GT.AND P2, PT, R19, -0x1, !P2 ;  /* 0xffffffff1300780c */ /* 0x000fe20005744270 */
[----:B-----5:R-:W-:Y:S01]  /*0da0*/  @P1 FFMA R9, R26, R23, R9 ;  /* 0x000000171a091223 */ /* 0x020fe20000000009 */
[C---:B------:R-:W-:Y:S02]  /*0db0*/  ISETP.GE.AND P1, PT, R18.reuse, UR10, PT ;  /* 0x0000000a12007c0c */ /* 0x040fe4000bf26270 */
[----:B------:R-:W-:Y:S02]  /*0dc0*/  PLOP3.LUT P4, PT, P0, P4, PT, 0x80, 0x8 ;  /* 0x000000000008781c */ /* 0x000fe40000789070 */
[----:B------:R-:W-:Y:S01]  /*0dd0*/  ISETP.GT.AND P1, PT, R18, -0x1, !P1 ;  /* 0xffffffff1200780c */ /* 0x000fe20004f24270 */
[----:B------:R-:W2:Y:S01]  /*0de0*/  @P3 LDG.E R17, desc[UR12][R12.64+0x10] ;  /* 0x0000100c0c113981 */ /* 0x000ea2000c1e1900 */
[----:B------:R-:W-:-:S03]  /*0df0*/  PLOP3.LUT P2, PT, P0, P2, PT, 0x80, 0x8 ;  /* 0x000000000008781c */ /* 0x000fc60000745070 */
[----:B------:R-:W2:Y:S01]  /*0e00*/  @P3 LDG.E R18, desc[UR12][R14.64+0x10] ;  /* 0x0000100c0e123981 */ /* 0x000ea2000c1e1900 */
[----:B------:R-:W-:-:S05]  /*0e10*/  PLOP3.LUT P1, PT, P0, P1, PT, 0x80, 0x8 ;  /* 0x000000000008781c */ /* 0x000fca0000723070 */
[----:B------:R-:W3:Y:S04]  /*0e20*/  @P4 LDG.E R20, desc[UR12][R14.64+0x14] ;  /* 0x0000140c0e144981 */ /* 0x000ee8000c1e1900 */
[----:B------:R-:W3:Y:S04]  /*0e30*/  @P4 LDG.E R19, desc[UR12][R12.64+0x14] ;  /* 0x0000140c0c134981 */ /* 0x000ee8000c1e1900 */
[----:B------:R-:W4:Y:S04]  /*0e40*/  @P2 LDG.E R22, desc[UR12][R14.64+0x18] ;  /* 0x0000180c0e162981 */ /* 0x000f28000c1e1900 */
[----:B------:R-:W4:Y:S04]  /*0e50*/  @P2 LDG.E R21, desc[UR12][R12.64+0x18] ;  /* 0x0000180c0c152981 */ /* 0x000f28000c1e1900 */
[----:B------:R-:W5:Y:S04]  /*0e60*/  @P1 LDG.E R24, desc[UR12][R14.64+0x1c] ;  /* 0x00001c0c0e181981 */ /* 0x000f68000c1e1900 */
[----:B------:R-:W5:Y:S01]  /*0e70*/  @P1 LDG.E R23, desc[UR12][R12.64+0x1c] ;  /* 0x00001c0c0c171981 */ /* 0x000f62000c1e1900 */
[----:B------:R-:W-:Y:S01]  /*0e80*/  IADD3 R16, PT, PT, R16, 0x8, RZ ;  /* 0x0000000810107810 */ /* 0x000fe20007ffe0ff */
[----:B--2---:R-:W-:-:S03]  /*0e90*/  @P3 FFMA R9, R18, R17, R9 ;  /* 0x0000001112093223 */ /* 0x004fc60000000009 */
[----:B------:R-:W-:Y:S01]  /*0ea0*/  ISETP.NE.AND P3, PT, R16, UR6, PT ;  /* 0x0000000610007c0c */ /* 0x000fe2000bf65270 */
[----:B---3--:R-:W-:-:S04]  /*0eb0*/  @P4 FFMA R9, R20, R19, R9 ;  /* 0x0000001314094223 */ /* 0x008fc80000000009 */
[----:B----4-:R-:W-:-:S04]  /*0ec0*/  @P2 FFMA R9, R22, R21, R9 ;  /* 0x0000001516092223 */ /* 0x010fc80000000009 */
[----:B-----5:R-:W-:-:S04]  /*0ed0*/  @P1 FFMA R9, R24, R23, R9 ;  /* 0x0000001718091223 */ /* 0x020fc80000000009 */
[----:B------:R-:W-:Y:S05]  /*0ee0*/  @P3 BRA `(.L_x_10) ;  /* 0xfffffff800fc3947 */ /* 0x000fea000383ffff */
[----:B------:R-:W-:-:S07]  /*0ef0*/  IMAD.U32 R16, RZ, RZ, UR6 ;  /* 0x00000006ff107e24 */ /* 0x000fce000f8e00ff */
.L_x_9:
[----:B------:R-:W-:-:S09]  /*0f00*/  UISETP.NE.AND UP0, UPT, UR8, URZ, UPT ;  /* 0x000000ff0800728c */ /* 0x000fd2000bf05270 */
[----:B------:R-:W-:Y:S05]  /*0f10*/  BRA.U !UP0, `(.L_x_11) ;  /* 0x0000000508507547 */ /* 0x000fea000b800000 */
[----:B------:R-:W-:Y:S02]  /*0f20*/  UIADD3 UR10, UPT, UPT, UR8, -0x1, URZ ;  /* 0xffffffff080a7890 */ /* 0x000fe4000fffe0ff */
[----:B------:R-:W-:Y:S02]  /*0f30*/  UISETP.NE.AND UP1, UPT, UR9, URZ, UPT ;  /* 0x000000ff0900728c */ /* 0x000fe4000bf25270 */
[----:B------:R-:W-:-:S09]  /*0f40*/  UISETP.GE.U32.AND UP0, UPT, UR10, 0x3, UPT ;  /* 0x000000030a00788c */ /* 0x000fd2000bf06070 */
[----:B------:R-:W-:Y:S05]  /*0f50*/  BRA.U !UP0, `(.L_x_12) ;  /* 0x0000000108907547 */ /* 0x000fea000b800000 */
[----:B------:R-:W0:Y:S01]  /*0f60*/  LDCU UR10, c[0x0][0x3a4] ;  /* 0x00007480ff0a77ac */ /* 0x000e220008000800 */
[----:B------:R-:W1:Y:S01]  /*0f70*/  LDC.64 R14, c[0x0][0x380] ;  /* 0x0000e000ff0e7b82 */ /* 0x000e620000000a00 */
[----:B------:R-:W-:-:S04]  /*0f80*/  IADD3 R18, PT, PT, R7, R16, RZ ;  /* 0x0000001007127210 */ /* 0x000fc80007ffe0ff */
[C---:B------:R-:W-:Y:S01]  /*0f90*/  IADD3 R19, PT, PT, R18.reuse, 0x2, RZ ;  /* 0x0000000212137810 */ /* 0x040fe20007ffe0ff */
[C---:B------:R-:W-:Y:S02]  /*0fa0*/  VIADD R17, R18.reuse, 0x1 ;  /* 0x0000000112117836 */ /* 0x040fe40000000000 */
[----:B------:R-:W2:Y:S01]  /*0fb0*/  LDC.64 R12, c[0x0][0x388] ;  /* 0x0000e200ff0c7b82 */ /* 0x000ea20000000a00 */
[C---:B------:R-:W-:Y:S01]  /*0fc0*/  VIADD R20, R18.reuse, 0x3 ;  /* 0x0000000312147836 */ /* 0x040fe20000000000 */
[C---:B0-----:R-:W-:Y:S02]  /*0fd0*/  ISETP.GE.AND P1, PT, R18.reuse, UR10, PT ;  /* 0x0000000a12007c0c */ /* 0x041fe4000bf26270 */
[----:B------:R-:W-:Y:S02]  /*0fe0*/  ISETP.GE.AND P2, PT, R17, UR10, PT ;  /* 0x0000000a11007c0c */ /* 0x000fe4000bf46270 */
[----:B------:R-:W-:Y:S02]  /*0ff0*/  ISETP.GT.AND P1, PT, R18, -0x1, !P1 ;  /* 0xffffffff1200780c */ /* 0x000fe40004f24270 */
[----:B------:R-:W-:-:S02]  /*1000*/  ISETP.GE.AND P3, PT, R19, UR10, PT ;  /* 0x0000000a13007c0c */ /* 0x000fc4000bf66270 */
[----:B------:R-:W-:Y:S01]  /*1010*/  ISETP.GT.AND P2, PT, R17, -0x1, !P2 ;  /* 0xffffffff1100780c */ /* 0x000fe20005744270 */
[----:B------:R-:W-:Y:S01]  /*1020*/  IMAD R17, R11, UR10, R18 ;  /* 0x0000000a0b117c24 */ /* 0x000fe2000f8e0212 */
[----:B------:R-:W-:Y:S02]  /*1030*/  PLOP3.LUT P1, PT, P0, P1, PT, 0x80, 0x8 ;  /* 0x000000000008781c */ /* 0x000fe40000723070 */
[----:B------:R-:W-:Y:S01]  /*1040*/  ISETP.GT.AND P3, PT, R19, -0x1, !P3 ;  /* 0xffffffff1300780c */ /* 0x000fe20005f64270 */
[----:B------:R-:W-:Y:S01]  /*1050*/  IMAD R19, R10, UR7, R16 ;  /* 0x000000070a137c24 */ /* 0x000fe2000f8e0210 */
[C---:B------:R-:W-:Y:S01]  /*1060*/  ISETP.GE.AND P4, PT, R20.reuse, UR10, PT ;  /* 0x0000000a14007c0c */ /* 0x040fe2000bf86270 */
[----:B-1----:R-:W-:Y:S01]  /*1070*/  IMAD.WIDE R14, R17, 0x4, R14 ;  /* 0x00000004110e7825 */ /* 0x002fe200078e020e */
[----:B------:R-:W-:Y:S02]  /*1080*/  PLOP3.LUT P2, PT, P0, P2, PT, 0x80, 0x8 ;  /* 0x000000000008781c */ /* 0x000fe40000745070 */
[----:B------:R-:W-:Y:S01]  /*1090*/  ISETP.GT.AND P4, PT, R20, -0x1, !P4 ;  /* 0xffffffff1400780c */ /* 0x000fe20006784270 */
[----:B--2---:R-:W-:Y:S01]  /*10a0*/  IMAD.WIDE R12, R19, 0x4, R12 ;  /* 0x00000004130c7825 */ /* 0x004fe200078e020c */
[----:B------:R-:W-:-:S02]  /*10b0*/  PLOP3.LUT P3, PT, P0, P3, PT, 0x80, 0x8 ;  /* 0x000000000008781c */ /* 0x000fc40000767070 */
[----:B------:R-:W-:Y:S01]  /*10c0*/  PLOP3.LUT P4, PT, P0, P4, PT, 0x80, 0x8 ;  /* 0x000000000008781c */ /* 0x000fe20000789070 */
[----:B------:R-:W2:Y:S04]  /*10d0*/  @P1 LDG.E R18, desc[UR12][R14.64] ;  /* 0x0000000c0e121981 */ /* 0x000ea8000c1e1900 */
[----:B------:R-:W2:Y:S04]  /*10e0*/  @P1 LDG.E R17, desc[UR12][R12.64] ;  /* 0x0000000c0c111981 */ /* 0x000ea8000c1e1900 */
[----:B------:R-:W3:Y:S04]  /*10f0*/  @P2 LDG.E R20, desc[UR12][R14.64+0x4] ;  /* 0x0000040c0e142981 */ /* 0x000ee8000c1e1900 */
[----:B------:R-:W3:Y:S04]  /*1100*/  @P2 LDG.E R19, desc[UR12][R12.64+0x4] ;  /* 0x0000040c0c132981 */ /* 0x000ee8000c1e1900 */
[----:B------:R-:W4:Y:S04]  /*1110*/  @P3 LDG.E R22, desc[UR12][R14.64+0x8] ;  /* 0x0000080c0e163981 */ /* 0x000f28000c1e1900 */
[----:B------:R-:W4:Y:S04]  /*1120*/  @P3 LDG.E R21, desc[UR12][R12.64+0x8] ;  /* 0x0000080c0c153981 */ /* 0x000f28000c1e1900 */
[----:B------:R-:W5:Y:S04]  /*1130*/  @P4 LDG.E R24, desc[UR12][R14.64+0xc] ;  /* 0x00000c0c0e184981 */ /* 0x000f68000c1e1900 */
[----:B------:R-:W5:Y:S01]  /*1140*/  @P4 LDG.E R23, desc[UR12][R12.64+0xc] ;  /* 0x00000c0c0c174981 */ /* 0x000f62000c1e1900 */
[----:B------:R-:W-:Y:S01]  /*1150*/  IADD3 R16, PT, PT, R16, 0x4, RZ ;  /* 0x0000000410107810 */ /* 0x000fe20007ffe0ff */
[----:B--2---:R-:W-:-:S04]  /*1160*/  @P1 FFMA R9, R18, R17, R9 ;  /* 0x0000001112091223 */ /* 0x004fc80000000009 */
[----:B---3--:R-:W-:-:S04]  /*1170*/  @P2 FFMA R9, R20, R19, R9 ;  /* 0x0000001314092223 */ /* 0x008fc80000000009 */
[----:B----4-:R-:W-:-:S04]  /*1180*/  @P3 FFMA R9, R22, R21, R9 ;  /* 0x0000001516093223 */ /* 0x010fc80000000009 */
[----:B-----5:R-:W-:-:S07]  /*1190*/  @P4 FFMA R9, R24, R23, R9 ;  /* 0x0000001718094223 */ /* 0x020fce0000000009 */
.L_x_12:
[----:B------:R-:W-:Y:S05]  /*11a0*/  BRA.U !UP1, `(.L_x_11) ;  /* 0x0000000109ac7547 */ /* 0x000fea000b800000 */
[----:B------:R-:W-:Y:S02]  /*11b0*/  UISETP.NE.AND UP0, UPT, UR9, 0x1, UPT ;  /* 0x000000010900788c */ /* 0x000fe4000bf05270 */
[----:B------:R-:W-:-:S07]  /*11c0*/  ULOP3.LUT UP1, URZ, UR7, 0x1, URZ, 0xc0, !UPT ;  /* 0x0000000107ff7892 */ /* 0x000fce000f82c0ff */
[----:B------:R-:W-:Y:S05]  /*11d0*/  BRA.U !UP0, `(.L_x_13) ;  /* 0x0000000108587547 */ /* 0x000fea000b800000 */
[----:B------:R-:W0:Y:S01]  /*11e0*/  LDCU UR10, c[0x0][0x3a4] ;  /* 0x00007480ff0a77ac */ /* 0x000e220008000800 */
[----:B------:R-:W1:Y:S01]  /*11f0*/  LDC.64 R14, c[0x0][0x380] ;  /* 0x0000e000ff0e7b82 */ /* 0x000e620000000a00 */
[--C-:B------:R-:W-:Y:S02]  /*1200*/  IMAD.IADD R18, R7, 0x1, R16.reuse ;  /* 0x0000000107127824 */ /* 0x100fe400078e0210 */
[----:B------:R-:W-:-:S03]  /*1210*/  IMAD R19, R10, UR7, R16 ;  /* 0x000000070a137c24 */ /* 0x000fc6000f8e0210 */
[C---:B------:R-:W-:Y:S02]  /*1220*/  IADD3 R17, PT, PT, R18.reuse, 0x1, RZ ;  /* 0x0000000112117810 */ /* 0x040fe40007ffe0ff */
[----:B------:R-:W2:Y:S01]  /*1230*/  LDC.64 R12, c[0x0][0x388] ;  /* 0x0000e200ff0c7b82 */ /* 0x000ea20000000a00 */
[C---:B0-----:R-:W-:Y:S02]  /*1240*/  ISETP.GE.AND P1, PT, R18.reuse, UR10, PT ;  /* 0x0000000a12007c0c */ /* 0x041fe4000bf26270 */
[C---:B------:R-:W-:Y:S02]  /*1250*/  ISETP.GE.AND P2, PT, R17.reuse, UR10, PT ;  /* 0x0000000a11007c0c */ /* 0x040fe4000bf46270 */
[----:B------:R-:W-:Y:S02]  /*1260*/  ISETP.GT.AND P1, PT, R18, -0x1, !P1 ;  /* 0xffffffff1200780c */ /* 0x000fe40004f24270 */
[----:B------:R-:W-:Y:S01]  /*1270*/  ISETP.GT.AND P2, PT, R17, -0x1, !P2 ;  /* 0xffffffff1100780c */ /* 0x000fe20005744270 */
[----:B------:R-:W-:Y:S01]  /*1280*/  IMAD R17, R11, UR10, R18 ;  /* 0x0000000a0b117c24 */ /* 0x000fe2000f8e0212 */
[----:B------:R-:W-:-:S02]  /*1290*/  PLOP3.LUT P1, PT, P0, P1, PT, 0x80, 0x8 ;  /* 0x000000000008781c */ /* 0x000fc40000723070 */
[----:B------:R-:W-:Y:S01]  /*12a0*/  PLOP3.LUT P2, PT, P0, P2, PT, 0x80, 0x8 ;  /* 0x000000000008781c */ /* 0x000fe20000745070 */
[----:B-1----:R-:W-:-:S04]  /*12b0*/  IMAD.WIDE R14, R17, 0x4, R14 ;  /* 0x00000004110e7825 */ /* 0x002fc800078e020e */
[----:B--2---:R-:W-:-:S06]  /*12c0*/  IMAD.WIDE R12, R19, 0x4, R12 ;  /* 0x00000004130c7825 */ /* 0x004fcc00078e020c */
[----:B------:R-:W2:Y:S04]  /*12d0*/  @P1 LDG.E R18, desc[UR12][R14.64] ;  /* 0x0000000c0e121981 */ /* 0x000ea8000c1e1900 */
[----:B------:R-:W2:Y:S04]  /*12e0*/  @P1 LDG.E R17, desc[UR12][R12.64] ;  /* 0x0000000c0c111981 */ /* 0x000ea8000c1e1900 */
[----:B------:R-:W3:Y:S04]  /*12f0*/  @P2 LDG.E R20, desc[UR12][R14.64+0x4] ;  /* 0x0000040c0e142981 */ /* 0x000ee8000c1e1900 */
[----:B------:R-:W3:Y:S01]  /*1300*/  @P2 LDG.E R19, desc[UR12][R12.64+0x4] ;  /* 0x0000040c0c132981 */ /* 0x000ee2000c1e1900 */
[----:B------:R-:W-:-:S02]  /*1310*/  VIADD R16, R16, 0x2 ;  /* 0x0000000210107836 */ /* 0x000fc40000000000 */
[----:B--2---:R-:W-:-:S04]  /*1320*/  @P1 FFMA R9, R18, R17, R9 ;  /* 0x0000001112091223 */ /* 0x004fc80000000009 */
[----:B---3--:R-:W-:-:S07]  /*1330*/  @P2 FFMA R9, R20, R19, R9 ;  /* 0x0000001314092223 */ /* 0x008fce0000000009 */
.L_x_13:
[----:B------:R-:W-:Y:S05]  /*1340*/  BRA.U !UP1, `(.L_x_11) ;  /* 0x0000000109447547 */ /* 0x000fea000b800000 */
[----:B------:R-:W0:Y:S01]  /*1350*/  LDCU UR10, c[0x0][0x3a4] ;  /* 0x00007480ff0a77ac */ /* 0x000e220008000800 */
[----:B------:R-:W-:Y:S01]  /*1360*/  IADD3 R18, PT, PT, R7, R16, RZ ;  /* 0x0000001007127210 */ /* 0x000fe20007ffe0ff */
[----:B------:R-:W-:Y:S03]  /*1370*/  BSSY.RECONVERGENT B0, `(.L_x_11) ;  /* 0x000000e000007945 */ /* 0x000fe60003800200 */
[----:B0-----:R-:W-:-:S04]  /*1380*/  ISETP.GE.AND P1, PT, R18, UR10, PT ;  /* 0x0000000a12007c0c */ /* 0x001fc8000bf26270 */
[----:B------:R-:W-:-:S04]  /*1390*/  ISETP.GT.AND P1, PT, R18, -0x1, !P1 ;  /* 0xffffffff1200780c */ /* 0x000fc80004f24270 */
[----:B------:R-:W-:-:S13]  /*13a0*/  PLOP3.LUT P1, PT, P0, P1, PT, 0x80, 0x8 ;  /* 0x000000000008781c */ /* 0x000fda0000723070 */
[----:B------:R-:W-:Y:S05]  /*13b0*/  @!P1 BRA `(.L_x_14) ;  /* 0x0000000000249947 */ /* 0x000fea0003800000 */
[----:B------:R-:W0:Y:S01]  /*13c0*/  LDC.64 R14, c[0x0][0x380] ;  /* 0x0000e000ff0e7b82 */ /* 0x000e220000000a00 */
[----:B------:R-:W-:Y:S02]  /*13d0*/  IMAD R11, R11, UR10, R18 ;  /* 0x0000000a0b0b7c24 */ /* 0x000fe4000f8e0212 */
[----:B------:R-:W-:-:S05]  /*13e0*/  IMAD R17, R10, UR7, R16 ;  /* 0x000000070a117c24 */ /* 0x000fca000f8e0210 */
[----:B------:R-:W1:Y:S01]  /*13f0*/  LDC.64 R12, c[0x0][0x388] ;  /* 0x0000e200ff0c7b82 */ /* 0x000e620000000a00 */
[----:B0-----:R-:W-:-:S06]  /*1400*/  IMAD.WIDE R14, R11, 0x4, R14 ;  /* 0x000000040b0e7825 */ /* 0x001fcc00078e020e */
[----:B------:R-:W2:Y:S01]  /*1410*/  LDG.E R14, desc[UR12][R14.64] ;  /* 0x0000000c0e0e7981 */ /* 0x000ea2000c1e1900 */
[----:B-1----:R-:W-:-:S06]  /*1420*/  IMAD.WIDE R12, R17, 0x4, R12 ;  /* 0x00000004110c7825 */ /* 0x002fcc00078e020c */
[----:B------:R-:W2:Y:S02]  /*1430*/  LDG.E R12, desc[UR12][R12.64] ;  /* 0x0000000c0c0c7981 */ /* 0x000ea4000c1e1900 */
[----:B--2---:R-:W-:-:S07]  /*1440*/  FFMA R9, R14, R12, R9 ;  /* 0x0000000c0e097223 */ /* 0x004fce0000000009 */
.L_x_14:
[----:B------:R-:W-:Y:S05]  /*1450*/  BSYNC.RECONVERGENT B0 ;  /* 0x0000000000007941 */ /* 0x000fea0003800200 */
.L_x_11:
[----:B------:R-:W-:Y:S05]  /*1460*/  @P6 BRA `(.L_x_15) ;  /* 0xfffffff4005c6947 */ /* 0x000fea000383ffff */
[----:B------:R-:W-:Y:S05]  /*1470*/  @P5 BRA `(.L_x_16) ;  /* 0xfffffff400405947 */ /* 0x000fea000383ffff */
.L_x_8:
[----:B------:R-:W0:Y:S01]  /*1480*/  LDCU UR5, c[0x0][0x3a8] ;  /* 0x00007500ff0577ac */ /* 0x000e220008000800 */
[----:B------:R-:W1:Y:S01]  /*1490*/  LDC.64 R6, c[0x0][0x390] ;  /* 0x0000e400ff067b82 */ /* 0x000e620000000a00 */
[----:B------:R-:W2:Y:S01]  /*14a0*/  LDCU UR7, c[0x0][0x3b4] ;  /* 0x00007680ff0777ac */ /* 0x000ea20008000800 */
[----:B------:R-:W3:Y:S01]  /*14b0*/  LDCU UR10, c[0x0][0x3b8] ;  /* 0x00007700ff0a77ac */ /* 0x000ee20008000800 */
[----:B0-----:R-:W-:-:S04]  /*14c0*/  IMAD R0, R0, UR5, R5 ;  /* 0x0000000500007c24 */ /* 0x001fc8000f8e0205 */
[----:B--2---:R-:W-:-:S04]  /*14d0*/  IMAD R3, R0, UR7, R3 ;  /* 0x0000000700037c24 */ /* 0x004fc8000f8e0203 */
[----:B---3--:R-:W-:-:S04]  /*14e0*/  IMAD R3, R3, UR10, R2 ;  /* 0x0000000a03037c24 */ /* 0x008fc8000f8e0202 */
[----:B-1----:R-:W-:-:S05]  /*14f0*/  IMAD.WIDE R2, R3, 0x4, R6 ;  /* 0x0000000403027825 */ /* 0x002fca00078e0206 */
[----:B------:R-:W-:Y:S01]  /*1500*/  STG.E desc[UR12][R2.64], R9 ;  /* 0x0000000902007986 */ /* 0x000fe2000c10190c */
[----:B------:R-:W-:Y:S05]  /*1510*/  EXIT ;  /* 0x000000000000794d */ /* 0x000fea0003800000 */
.L_x_17:
        /* <DEDUP_REMOVED lines=14> */
.L_x_21:


//--------------------- .nv.shared.reserved.0     --------------------------
	.section	.nv.shared.reserved.0,"aw",@nobits
	.weak		__nv_reservedSMEM_offset_0_alias
	.size		__nv_reservedSMEM_offset_0_alias, 0, 64
	.other		__nv_reservedSMEM_offset_0_alias,@"STO_CUDA_RESERVED_SHARED STV_DEFAULT"
__nv_reservedSMEM_offset_0_alias:
	.zero		0
	.zero		64


//--------------------- .nv.constant0._Z11relu_kernelPfiii --------------------------
	.section	.nv.constant0._Z11relu_kernelPfiii,"a",@progbits
	.sectionflags	@""
	.align	4
.nv.constant0._Z11relu_kernelPfiii:
	.zero		916


//--------------------- .nv.constant0._Z14padding_kernelPfS_iiiiii --------------------------
	.section	.nv.constant0._Z14padding_kernelPfS_iiiiii,"a",@progbits
	.sectionflags	@""
	.align	4
.nv.constant0._Z14padding_kernelPfS_iiiiii:
	.zero		936


//--------------------- .nv.constant0._Z15addition_kernelPfPKfiii --------------------------
	.section	.nv.constant0._Z15addition_kernelPfPKfiii,"a",@progbits
	.sectionflags	@""
	.align	4
.nv.constant0._Z15addition_kernelPfPKfiii:
	.zero		924


//--------------------- .nv.constant0._Z18convolution_kernelPfS_S_iiiiiiiiiiii --------------------------
	.section	.nv.constant0._Z18convolution_kernelPfS_S_iiiiiiiiiiii,"a",@progbits
	.sectionflags	@""
	.align	4
.nv.constant0._Z18convolution_kernelPfS_S_iiiiiiiiiiii:
	.zero		968


//--------------------- SYMBOLS --------------------------

	.type		.nv.reservedSmem.offset0,@object
	.size		.nv.reservedSmem.offset0,0x4
